//
// Generated by NVIDIA NVVM Compiler
//
// Compiler Build ID: CL-36424714
// Cuda compilation tools, release 13.0, V13.0.88
// Based on NVVM 20.0.0
//

.version 9.0
.target sm_100
.address_size 64

	// .globl	_Z17executeFirstLayerPfS_S_
.const .align 4 .b8 kernelTemplate[100] = {0, 0, 0, 0, 1, 0, 0, 0, 2, 0, 0, 0, 3, 0, 0, 0, 4, 0, 0, 0, 29, 0, 0, 0, 30, 0, 0, 0, 31, 0, 0, 0, 32, 0, 0, 0, 33, 0, 0, 0, 58, 0, 0, 0, 59, 0, 0, 0, 60, 0, 0, 0, 61, 0, 0, 0, 62, 0, 0, 0, 87, 0, 0, 0, 88, 0, 0, 0, 89, 0, 0, 0, 90, 0, 0, 0, 91, 0, 0, 0, 116, 0, 0, 0, 117, 0, 0, 0, 118, 0, 0, 0, 119, 0, 0, 0, 120};
.const .align 4 .b8 kernelTemplate2[100] = {0, 0, 0, 0, 1, 0, 0, 0, 2, 0, 0, 0, 3, 0, 0, 0, 4, 0, 0, 0, 13, 0, 0, 0, 14, 0, 0, 0, 15, 0, 0, 0, 16, 0, 0, 0, 17, 0, 0, 0, 26, 0, 0, 0, 27, 0, 0, 0, 28, 0, 0, 0, 29, 0, 0, 0, 30, 0, 0, 0, 39, 0, 0, 0, 40, 0, 0, 0, 41, 0, 0, 0, 42, 0, 0, 0, 43, 0, 0, 0, 52, 0, 0, 0, 53, 0, 0, 0, 54, 0, 0, 0, 55, 0, 0, 0, 56};

.visible .entry _Z17executeFirstLayerPfS_S_(
	.param .u64 .ptr .align 1 _Z17executeFirstLayerPfS_S__param_0,
	.param .u64 .ptr .align 1 _Z17executeFirstLayerPfS_S__param_1,
	.param .u64 .ptr .align 1 _Z17executeFirstLayerPfS_S__param_2
)
{
	.reg .pred 	%p<4>;
	.reg .b32 	%r<62>;
	.reg .b32 	%f<97>;
	.reg .b64 	%rd<64>;
	.reg .b64 	%fd<5>;

	ld.param.u64 	%rd1, [_Z17executeFirstLayerPfS_S__param_0];
	ld.param.u64 	%rd2, [_Z17executeFirstLayerPfS_S__param_1];
	ld.param.u64 	%rd3, [_Z17executeFirstLayerPfS_S__param_2];
	cvta.to.global.u64 	%rd4, %rd2;
	mov.u32 	%r1, %ctaid.x;
	mov.u32 	%r2, %tid.x;
	mov.u32 	%r3, %tid.y;
	mul.lo.s32 	%r4, %r1, 26;
	shl.b32 	%r5, %r2, 1;
	mul.wide.u32 	%rd5, %r4, 4;
	add.s64 	%rd6, %rd4, %rd5;
	mad.lo.s32 	%r6, %r3, 58, %r5;
	mov.u32 	%r7, %ctaid.y;
	mad.lo.s32 	%r8, %r7, 841, %r6;
	ld.global.f32 	%f1, [%rd6];
	add.f32 	%f2, %f1, 0f00000000;
	cvta.to.global.u64 	%rd7, %rd1;
	ld.const.u32 	%r9, [kernelTemplate];
	add.s32 	%r10, %r8, %r9;
	mul.wide.u32 	%rd8, %r10, 4;
	add.s64 	%rd9, %rd7, %rd8;
	ld.global.f32 	%f3, [%rd9];
	ld.global.f32 	%f4, [%rd6+4];
	fma.rn.f32 	%f5, %f3, %f4, %f2;
	ld.const.u32 	%r11, [kernelTemplate+4];
	add.s32 	%r12, %r8, %r11;
	mul.wide.u32 	%rd10, %r12, 4;
	add.s64 	%rd11, %rd7, %rd10;
	ld.global.f32 	%f6, [%rd11];
	ld.global.f32 	%f7, [%rd6+8];
	fma.rn.f32 	%f8, %f6, %f7, %f5;
	ld.const.u32 	%r13, [kernelTemplate+8];
	add.s32 	%r14, %r8, %r13;
	mul.wide.u32 	%rd12, %r14, 4;
	add.s64 	%rd13, %rd7, %rd12;
	ld.global.f32 	%f9, [%rd13];
	ld.global.f32 	%f10, [%rd6+12];
	fma.rn.f32 	%f11, %f9, %f10, %f8;
	ld.const.u32 	%r15, [kernelTemplate+12];
	add.s32 	%r16, %r8, %r15;
	mul.wide.u32 	%rd14, %r16, 4;
	add.s64 	%rd15, %rd7, %rd14;
	ld.global.f32 	%f12, [%rd15];
	ld.global.f32 	%f13, [%rd6+16];
	fma.rn.f32 	%f14, %f12, %f13, %f11;
	ld.const.u32 	%r17, [kernelTemplate+16];
	add.s32 	%r18, %r8, %r17;
	mul.wide.u32 	%rd16, %r18, 4;
	add.s64 	%rd17, %rd7, %rd16;
	ld.global.f32 	%f15, [%rd17];
	ld.global.f32 	%f16, [%rd6+20];
	fma.rn.f32 	%f17, %f15, %f16, %f14;
	ld.const.u32 	%r19, [kernelTemplate+20];
	add.s32 	%r20, %r8, %r19;
	mul.wide.u32 	%rd18, %r20, 4;
	add.s64 	%rd19, %rd7, %rd18;
	ld.global.f32 	%f18, [%rd19];
	ld.global.f32 	%f19, [%rd6+24];
	fma.rn.f32 	%f20, %f18, %f19, %f17;
	ld.const.u32 	%r21, [kernelTemplate+24];
	add.s32 	%r22, %r8, %r21;
	mul.wide.u32 	%rd20, %r22, 4;
	add.s64 	%rd21, %rd7, %rd20;
	ld.global.f32 	%f21, [%rd21];
	ld.global.f32 	%f22, [%rd6+28];
	fma.rn.f32 	%f23, %f21, %f22, %f20;
	ld.const.u32 	%r23, [kernelTemplate+28];
	add.s32 	%r24, %r8, %r23;
	mul.wide.u32 	%rd22, %r24, 4;
	add.s64 	%rd23, %rd7, %rd22;
	ld.global.f32 	%f24, [%rd23];
	ld.global.f32 	%f25, [%rd6+32];
	fma.rn.f32 	%f26, %f24, %f25, %f23;
	ld.const.u32 	%r25, [kernelTemplate+32];
	add.s32 	%r26, %r8, %r25;
	mul.wide.u32 	%rd24, %r26, 4;
	add.s64 	%rd25, %rd7, %rd24;
	ld.global.f32 	%f27, [%rd25];
	ld.global.f32 	%f28, [%rd6+36];
	fma.rn.f32 	%f29, %f27, %f28, %f26;
	ld.const.u32 	%r27, [kernelTemplate+36];
	add.s32 	%r28, %r8, %r27;
	mul.wide.u32 	%rd26, %r28, 4;
	add.s64 	%rd27, %rd7, %rd26;
	ld.global.f32 	%f30, [%rd27];
	ld.global.f32 	%f31, [%rd6+40];
	fma.rn.f32 	%f32, %f30, %f31, %f29;
	ld.const.u32 	%r29, [kernelTemplate+40];
	add.s32 	%r30, %r8, %r29;
	mul.wide.u32 	%rd28, %r30, 4;
	add.s64 	%rd29, %rd7, %rd28;
	ld.global.f32 	%f33, [%rd29];
	ld.global.f32 	%f34, [%rd6+44];
	fma.rn.f32 	%f35, %f33, %f34, %f32;
	ld.const.u32 	%r31, [kernelTemplate+44];
	add.s32 	%r32, %r8, %r31;
	mul.wide.u32 	%rd30, %r32, 4;
	add.s64 	%rd31, %rd7, %rd30;
	ld.global.f32 	%f36, [%rd31];
	ld.global.f32 	%f37, [%rd6+48];
	fma.rn.f32 	%f38, %f36, %f37, %f35;
	ld.const.u32 	%r33, [kernelTemplate+48];
	add.s32 	%r34, %r8, %r33;
	mul.wide.u32 	%rd32, %r34, 4;
	add.s64 	%rd33, %rd7, %rd32;
	ld.global.f32 	%f39, [%rd33];
	ld.global.f32 	%f40, [%rd6+52];
	fma.rn.f32 	%f41, %f39, %f40, %f38;
	ld.const.u32 	%r35, [kernelTemplate+52];
	add.s32 	%r36, %r8, %r35;
	mul.wide.u32 	%rd34, %r36, 4;
	add.s64 	%rd35, %rd7, %rd34;
	ld.global.f32 	%f42, [%rd35];
	ld.global.f32 	%f43, [%rd6+56];
	fma.rn.f32 	%f44, %f42, %f43, %f41;
	ld.const.u32 	%r37, [kernelTemplate+56];
	add.s32 	%r38, %r8, %r37;
	mul.wide.u32 	%rd36, %r38, 4;
	add.s64 	%rd37, %rd7, %rd36;
	ld.global.f32 	%f45, [%rd37];
	ld.global.f32 	%f46, [%rd6+60];
	fma.rn.f32 	%f47, %f45, %f46, %f44;
	ld.const.u32 	%r39, [kernelTemplate+60];
	add.s32 	%r40, %r8, %r39;
	mul.wide.u32 	%rd38, %r40, 4;
	add.s64 	%rd39, %rd7, %rd38;
	ld.global.f32 	%f48, [%rd39];
	ld.global.f32 	%f49, [%rd6+64];
	fma.rn.f32 	%f50, %f48, %f49, %f47;
	ld.const.u32 	%r41, [kernelTemplate+64];
	add.s32 	%r42, %r8, %r41;
	mul.wide.u32 	%rd40, %r42, 4;
	add.s64 	%rd41, %rd7, %rd40;
	ld.global.f32 	%f51, [%rd41];
	ld.global.f32 	%f52, [%rd6+68];
	fma.rn.f32 	%f53, %f51, %f52, %f50;
	ld.const.u32 	%r43, [kernelTemplate+68];
	add.s32 	%r44, %r8, %r43;
	mul.wide.u32 	%rd42, %r44, 4;
	add.s64 	%rd43, %rd7, %rd42;
	ld.global.f32 	%f54, [%rd43];
	ld.global.f32 	%f55, [%rd6+72];
	fma.rn.f32 	%f56, %f54, %f55, %f53;
	ld.const.u32 	%r45, [kernelTemplate+72];
	add.s32 	%r46, %r8, %r45;
	mul.wide.u32 	%rd44, %r46, 4;
	add.s64 	%rd45, %rd7, %rd44;
	ld.global.f32 	%f57, [%rd45];
	ld.global.f32 	%f58, [%rd6+76];
	fma.rn.f32 	%f59, %f57, %f58, %f56;
	ld.const.u32 	%r47, [kernelTemplate+76];
	add.s32 	%r48, %r8, %r47;
	mul.wide.u32 	%rd46, %r48, 4;
	add.s64 	%rd47, %rd7, %rd46;
	ld.global.f32 	%f60, [%rd47];
	ld.global.f32 	%f61, [%rd6+80];
	fma.rn.f32 	%f62, %f60, %f61, %f59;
	ld.const.u32 	%r49, [kernelTemplate+80];
	add.s32 	%r50, %r8, %r49;
	mul.wide.u32 	%rd48, %r50, 4;
	add.s64 	%rd49, %rd7, %rd48;
	ld.global.f32 	%f63, [%rd49];
	ld.global.f32 	%f64, [%rd6+84];
	fma.rn.f32 	%f65, %f63, %f64, %f62;
	ld.const.u32 	%r51, [kernelTemplate+84];
	add.s32 	%r52, %r8, %r51;
	mul.wide.u32 	%rd50, %r52, 4;
	add.s64 	%rd51, %rd7, %rd50;
	ld.global.f32 	%f66, [%rd51];
	ld.global.f32 	%f67, [%rd6+88];
	fma.rn.f32 	%f68, %f66, %f67, %f65;
	ld.const.u32 	%r53, [kernelTemplate+88];
	add.s32 	%r54, %r8, %r53;
	mul.wide.u32 	%rd52, %r54, 4;
	add.s64 	%rd53, %rd7, %rd52;
	ld.global.f32 	%f69, [%rd53];
	ld.global.f32 	%f70, [%rd6+92];
	fma.rn.f32 	%f71, %f69, %f70, %f68;
	ld.const.u32 	%r55, [kernelTemplate+92];
	add.s32 	%r56, %r8, %r55;
	mul.wide.u32 	%rd54, %r56, 4;
	add.s64 	%rd55, %rd7, %rd54;
	ld.global.f32 	%f72, [%rd55];
	ld.global.f32 	%f73, [%rd6+96];
	fma.rn.f32 	%f74, %f72, %f73, %f71;
	ld.const.u32 	%r57, [kernelTemplate+96];
	add.s32 	%r58, %r8, %r57;
	mul.wide.u32 	%rd56, %r58, 4;
	add.s64 	%rd57, %rd7, %rd56;
	ld.global.f32 	%f75, [%rd57];
	ld.global.f32 	%f76, [%rd6+100];
	fma.rn.f32 	%f77, %f75, %f76, %f74;
	cvta.to.global.u64 	%rd58, %rd3;
	cvt.f64.f32 	%fd1, %f77;
	mul.f64 	%fd2, %fd1, 0d3FE55555571F7693;
	cvt.rn.f32.f64 	%f78, %fd2;
	abs.f32 	%f79, %f78;
	mul.f32 	%f80, %f79, 0f4038AA3B;
	ex2.approx.ftz.f32 	%f81, %f80;
	add.f32 	%f82, %f81, 0f3F800000;
	rcp.approx.ftz.f32 	%f83, %f82;
	fma.rn.f32 	%f84, %f83, 0fC0000000, 0f3F800000;
	setp.ge.f32 	%p1, %f79, 0f41102CB4;
	selp.f32 	%f85, 0f3F800000, %f84, %p1;
	abs.f32 	%f86, %f85;
	neg.f32 	%f87, %f86;
	mov.b64 	%rd59, %fd2;
	shr.u64 	%rd60, %rd59, 63;
	and.b64  	%rd61, %rd60, 1;
	setp.eq.b64 	%p2, %rd61, 1;
	selp.f32 	%f88, %f87, %f86, %p2;
	mul.f32 	%f89, %f78, %f78;
	fma.rn.f32 	%f90, %f89, 0f3C80F082, 0fBD563CAE;
	fma.rn.f32 	%f91, %f90, %f89, 0f3E085941;
	fma.rn.f32 	%f92, %f91, %f89, 0fBEAAA9ED;
	fma.rn.f32 	%f93, %f92, %f89, 0f00000000;
	fma.rn.f32 	%f94, %f93, %f78, %f78;
	setp.ge.f32 	%p3, %f79, 0f3F19999A;
	selp.f32 	%f95, %f88, %f94, %p3;
	cvt.f64.f32 	%fd3, %f95;
	mul.f64 	%fd4, %fd3, 0d3FFB74538EF34D6A;
	cvt.rn.f32.f64 	%f96, %fd4;
	mad.lo.s32 	%r59, %r3, 13, %r2;
	mad.lo.s32 	%r60, %r1, 169, %r59;
	mad.lo.s32 	%r61, %r7, 1014, %r60;
	mul.wide.u32 	%rd62, %r61, 4;
	add.s64 	%rd63, %rd58, %rd62;
	st.global.f32 	[%rd63], %f96;
	ret;

}
	// .globl	_Z18executeSecondLayerPfS_S_
.visible .entry _Z18executeSecondLayerPfS_S_(
	.param .u64 .ptr .align 1 _Z18executeSecondLayerPfS_S__param_0,
	.param .u64 .ptr .align 1 _Z18executeSecondLayerPfS_S__param_1,
	.param .u64 .ptr .align 1 _Z18executeSecondLayerPfS_S__param_2
)
{
	.reg .pred 	%p<7>;
	.reg .b32 	%r<31>;
	.reg .b32 	%f<63>;
	.reg .b64 	%rd<49>;
	.reg .b64 	%fd<5>;

	ld.param.u64 	%rd9, [_Z18executeSecondLayerPfS_S__param_0];
	ld.param.u64 	%rd10, [_Z18executeSecondLayerPfS_S__param_1];
	ld.param.u64 	%rd7, [_Z18executeSecondLayerPfS_S__param_2];
	cvta.to.global.u64 	%rd1, %rd9;
	cvta.to.global.u64 	%rd11, %rd10;
	mov.u32 	%r1, %ctaid.x;
	mov.u32 	%r2, %tid.x;
	mov.u32 	%r3, %tid.y;
	mul.lo.s32 	%r9, %r1, 156;
	shl.b32 	%r10, %r2, 1;
	mul.wide.u32 	%rd12, %r9, 4;
	add.s64 	%rd13, %rd11, %rd12;
	ld.global.f32 	%f5, [%rd13];
	add.f32 	%f6, %f5, 0f00000000;
	setp.eq.s32 	%p1, %r1, 1;
	or.b32  	%r11, %r3, %r2;
	setp.eq.s32 	%p2, %r11, 0;
	add.f32 	%f7, %f6, 0f00000000;
	selp.f32 	%f8, %f7, %f6, %p2;
	selp.f32 	%f62, %f8, %f6, %p1;
	mad.lo.s32 	%r12, %r3, 26, %r10;
	mov.u32 	%r4, %ctaid.y;
	mad.lo.s32 	%r5, %r4, 1014, %r12;
	mul.wide.u32 	%rd14, %r1, 624;
	add.s64 	%rd15, %rd14, %rd11;
	add.s64 	%rd47, %rd15, 24;
	mov.u64 	%rd16, kernelTemplate2;
	add.s64 	%rd48, %rd16, 4;
	mov.b32 	%r30, 0;
$L__BB1_1:
	ld.const.u32 	%r13, [%rd48+-4];
	add.s32 	%r14, %r5, %r13;
	mul.wide.u32 	%rd17, %r14, 4;
	add.s64 	%rd18, %rd1, %rd17;
	ld.global.f32 	%f9, [%rd18];
	ld.global.f32 	%f10, [%rd47+-20];
	fma.rn.f32 	%f11, %f9, %f10, %f62;
	add.s32 	%r15, %r14, 169;
	mul.wide.u32 	%rd19, %r15, 4;
	add.s64 	%rd20, %rd1, %rd19;
	ld.global.f32 	%f12, [%rd20];
	ld.global.f32 	%f13, [%rd47+-16];
	fma.rn.f32 	%f14, %f12, %f13, %f11;
	add.s32 	%r16, %r14, 338;
	mul.wide.u32 	%rd21, %r16, 4;
	add.s64 	%rd22, %rd1, %rd21;
	ld.global.f32 	%f15, [%rd22];
	ld.global.f32 	%f16, [%rd47+-12];
	fma.rn.f32 	%f17, %f15, %f16, %f14;
	add.s32 	%r17, %r14, 507;
	mul.wide.u32 	%rd23, %r17, 4;
	add.s64 	%rd24, %rd1, %rd23;
	ld.global.f32 	%f18, [%rd24];
	ld.global.f32 	%f19, [%rd47+-8];
	fma.rn.f32 	%f20, %f18, %f19, %f17;
	add.s32 	%r18, %r14, 676;
	mul.wide.u32 	%rd25, %r18, 4;
	add.s64 	%rd26, %rd1, %rd25;
	ld.global.f32 	%f21, [%rd26];
	ld.global.f32 	%f22, [%rd47+-4];
	fma.rn.f32 	%f23, %f21, %f22, %f20;
	add.s32 	%r19, %r14, 845;
	mul.wide.u32 	%rd27, %r19, 4;
	add.s64 	%rd28, %rd1, %rd27;
	ld.global.f32 	%f24, [%rd28];
	ld.global.f32 	%f25, [%rd47];
	fma.rn.f32 	%f3, %f24, %f25, %f23;
	setp.eq.s32 	%p3, %r30, 24;
	@%p3 bra 	$L__BB1_3;
	ld.const.u32 	%r20, [%rd48];
	add.s32 	%r21, %r5, %r20;
	mul.wide.u32 	%rd29, %r21, 4;
	add.s64 	%rd30, %rd1, %rd29;
	ld.global.f32 	%f26, [%rd30];
	ld.global.f32 	%f27, [%rd47+4];
	fma.rn.f32 	%f28, %f26, %f27, %f3;
	add.s32 	%r22, %r21, 169;
	mul.wide.u32 	%rd31, %r22, 4;
	add.s64 	%rd32, %rd1, %rd31;
	ld.global.f32 	%f29, [%rd32];
	ld.global.f32 	%f30, [%rd47+8];
	fma.rn.f32 	%f31, %f29, %f30, %f28;
	add.s32 	%r23, %r21, 338;
	mul.wide.u32 	%rd33, %r23, 4;
	add.s64 	%rd34, %rd1, %rd33;
	ld.global.f32 	%f32, [%rd34];
	ld.global.f32 	%f33, [%rd47+12];
	fma.rn.f32 	%f34, %f32, %f33, %f31;
	add.s32 	%r24, %r21, 507;
	mul.wide.u32 	%rd35, %r24, 4;
	add.s64 	%rd36, %rd1, %rd35;
	ld.global.f32 	%f35, [%rd36];
	ld.global.f32 	%f36, [%rd47+16];
	fma.rn.f32 	%f37, %f35, %f36, %f34;
	add.s32 	%r25, %r21, 676;
	mul.wide.u32 	%rd37, %r25, 4;
	add.s64 	%rd38, %rd1, %rd37;
	ld.global.f32 	%f38, [%rd38];
	ld.global.f32 	%f39, [%rd47+20];
	fma.rn.f32 	%f40, %f38, %f39, %f37;
	add.s32 	%r26, %r21, 845;
	mul.wide.u32 	%rd39, %r26, 4;
	add.s64 	%rd40, %rd1, %rd39;
	ld.global.f32 	%f41, [%rd40];
	ld.global.f32 	%f42, [%rd47+24];
	fma.rn.f32 	%f62, %f41, %f42, %f40;
	add.s32 	%r30, %r30, 2;
	add.s64 	%rd48, %rd48, 8;
	add.s64 	%rd47, %rd47, 48;
	bra.uni 	$L__BB1_1;
$L__BB1_3:
	cvta.to.global.u64 	%rd41, %rd7;
	cvt.f64.f32 	%fd1, %f3;
	mul.f64 	%fd2, %fd1, 0d3FE55555571F7693;
	cvt.rn.f32.f64 	%f43, %fd2;
	abs.f32 	%f44, %f43;
	mul.f32 	%f45, %f44, 0f4038AA3B;
	ex2.approx.ftz.f32 	%f46, %f45;
	add.f32 	%f47, %f46, 0f3F800000;
	rcp.approx.ftz.f32 	%f48, %f47;
	fma.rn.f32 	%f49, %f48, 0fC0000000, 0f3F800000;
	setp.ge.f32 	%p4, %f44, 0f41102CB4;
	selp.f32 	%f50, 0f3F800000, %f49, %p4;
	abs.f32 	%f51, %f50;
	neg.f32 	%f52, %f51;
	mov.b64 	%rd42, %fd2;
	shr.u64 	%rd43, %rd42, 63;
	and.b64  	%rd44, %rd43, 1;
	setp.eq.b64 	%p5, %rd44, 1;
	selp.f32 	%f53, %f52, %f51, %p5;
	mul.f32 	%f54, %f43, %f43;
	fma.rn.f32 	%f55, %f54, 0f3C80F082, 0fBD563CAE;
	fma.rn.f32 	%f56, %f55, %f54, 0f3E085941;
	fma.rn.f32 	%f57, %f56, %f54, 0fBEAAA9ED;
	fma.rn.f32 	%f58, %f57, %f54, 0f00000000;
	fma.rn.f32 	%f59, %f58, %f43, %f43;
	setp.ge.f32 	%p6, %f44, 0f3F19999A;
	selp.f32 	%f60, %f53, %f59, %p6;
	cvt.f64.f32 	%fd3, %f60;
	mul.f64 	%fd4, %fd3, 0d3FFB74538EF34D6A;
	cvt.rn.f32.f64 	%f61, %fd4;
	mad.lo.s32 	%r27, %r3, 5, %r2;
	mad.lo.s32 	%r28, %r1, 25, %r27;
	mad.lo.s32 	%r29, %r4, 1250, %r28;
	mul.wide.u32 	%rd45, %r29, 4;
	add.s64 	%rd46, %rd41, %rd45;
	st.global.f32 	[%rd46], %f61;
	ret;

}
	// .globl	_Z17executeThirdLayerPfS_S_
.visible .entry _Z17executeThirdLayerPfS_S_(
	.param .u64 .ptr .align 1 _Z17executeThirdLayerPfS_S__param_0,
	.param .u64 .ptr .align 1 _Z17executeThirdLayerPfS_S__param_1,
	.param .u64 .ptr .align 1 _Z17executeThirdLayerPfS_S__param_2
)
{
	.reg .pred 	%p<5>;
	.reg .b32 	%r<9>;
	.reg .b32 	%f<30>;
	.reg .b64 	%rd<26>;
	.reg .b64 	%fd<5>;

	ld.param.u64 	%rd8, [_Z17executeThirdLayerPfS_S__param_0];
	ld.param.u64 	%rd9, [_Z17executeThirdLayerPfS_S__param_1];
	ld.param.u64 	%rd7, [_Z17executeThirdLayerPfS_S__param_2];
	cvta.to.global.u64 	%rd10, %rd8;
	cvta.to.global.u64 	%rd11, %rd9;
	mov.u32 	%r1, %ctaid.x;
	mul.lo.s32 	%r6, %r1, 1251;
	mul.wide.u32 	%rd12, %r6, 4;
	add.s64 	%rd13, %rd11, %rd12;
	ld.global.f32 	%f4, [%rd13];
	add.f32 	%f29, %f4, 0f00000000;
	mov.u32 	%r2, %ctaid.y;
	mul.wide.u32 	%rd14, %r1, 5004;
	add.s64 	%rd15, %rd14, %rd11;
	add.s64 	%rd25, %rd15, 8;
	mul.wide.u32 	%rd16, %r2, 5000;
	add.s64 	%rd17, %rd16, %rd10;
	add.s64 	%rd24, %rd17, 4;
	mov.b32 	%r8, 0;
$L__BB2_1:
	ld.global.f32 	%f5, [%rd24+-4];
	ld.global.f32 	%f6, [%rd25+-4];
	fma.rn.f32 	%f7, %f5, %f6, %f29;
	ld.global.f32 	%f8, [%rd24];
	ld.global.f32 	%f9, [%rd25];
	fma.rn.f32 	%f29, %f8, %f9, %f7;
	add.s32 	%r8, %r8, 2;
	add.s64 	%rd25, %rd25, 8;
	add.s64 	%rd24, %rd24, 8;
	setp.ne.s32 	%p1, %r8, 1250;
	@%p1 bra 	$L__BB2_1;
	cvta.to.global.u64 	%rd18, %rd7;
	cvt.f64.f32 	%fd1, %f29;
	mul.f64 	%fd2, %fd1, 0d3FE55555571F7693;
	cvt.rn.f32.f64 	%f10, %fd2;
	abs.f32 	%f11, %f10;
	mul.f32 	%f12, %f11, 0f4038AA3B;
	ex2.approx.ftz.f32 	%f13, %f12;
	add.f32 	%f14, %f13, 0f3F800000;
	rcp.approx.ftz.f32 	%f15, %f14;
	fma.rn.f32 	%f16, %f15, 0fC0000000, 0f3F800000;
	setp.ge.f32 	%p2, %f11, 0f41102CB4;
	selp.f32 	%f17, 0f3F800000, %f16, %p2;
	abs.f32 	%f18, %f17;
	neg.f32 	%f19, %f18;
	mov.b64 	%rd19, %fd2;
	shr.u64 	%rd20, %rd19, 63;
	and.b64  	%rd21, %rd20, 1;
	setp.eq.b64 	%p3, %rd21, 1;
	selp.f32 	%f20, %f19, %f18, %p3;
	mul.f32 	%f21, %f10, %f10;
	fma.rn.f32 	%f22, %f21, 0f3C80F082, 0fBD563CAE;
	fma.rn.f32 	%f23, %f22, %f21, 0f3E085941;
	fma.rn.f32 	%f24, %f23, %f21, 0fBEAAA9ED;
	fma.rn.f32 	%f25, %f24, %f21, 0f00000000;
	fma.rn.f32 	%f26, %f25, %f10, %f10;
	setp.ge.f32 	%p4, %f11, 0f3F19999A;
	selp.f32 	%f27, %f20, %f26, %p4;
	cvt.f64.f32 	%fd3, %f27;
	mul.f64 	%fd4, %fd3, 0d3FFB74538EF34D6A;
	cvt.rn.f32.f64 	%f28, %fd4;
	mad.lo.s32 	%r7, %r2, 100, %r1;
	mul.wide.u32 	%rd22, %r7, 4;
	add.s64 	%rd23, %rd18, %rd22;
	st.global.f32 	[%rd23], %f28;
	ret;

}
	// .globl	_Z18executeFourthLayerPfS_S_
.visible .entry _Z18executeFourthLayerPfS_S_(
	.param .u64 .ptr .align 1 _Z18executeFourthLayerPfS_S__param_0,
	.param .u64 .ptr .align 1 _Z18executeFourthLayerPfS_S__param_1,
	.param .u64 .ptr .align 1 _Z18executeFourthLayerPfS_S__param_2
)
{
	.reg .pred 	%p<5>;
	.reg .b32 	%r<9>;
	.reg .b32 	%f<36>;
	.reg .b64 	%rd<26>;
	.reg .b64 	%fd<5>;

	ld.param.u64 	%rd8, [_Z18executeFourthLayerPfS_S__param_0];
	ld.param.u64 	%rd9, [_Z18executeFourthLayerPfS_S__param_1];
	ld.param.u64 	%rd7, [_Z18executeFourthLayerPfS_S__param_2];
	cvta.to.global.u64 	%rd10, %rd8;
	cvta.to.global.u64 	%rd11, %rd9;
	mov.u32 	%r1, %ctaid.x;
	mul.lo.s32 	%r6, %r1, 101;
	mul.wide.u32 	%rd12, %r6, 4;
	add.s64 	%rd13, %rd11, %rd12;
	ld.global.f32 	%f4, [%rd13];
	add.f32 	%f35, %f4, 0f00000000;
	mov.u32 	%r2, %ctaid.y;
	mul.wide.u32 	%rd14, %r2, 400;
	add.s64 	%rd15, %rd14, %rd10;
	add.s64 	%rd25, %rd15, 8;
	mul.wide.u32 	%rd16, %r1, 404;
	add.s64 	%rd17, %rd16, %rd11;
	add.s64 	%rd24, %rd17, 8;
	mov.b32 	%r8, 0;
$L__BB3_1:
	ld.global.f32 	%f5, [%rd25+-8];
	ld.global.f32 	%f6, [%rd24+-4];
	fma.rn.f32 	%f7, %f5, %f6, %f35;
	ld.global.f32 	%f8, [%rd25+-4];
	ld.global.f32 	%f9, [%rd24];
	fma.rn.f32 	%f10, %f8, %f9, %f7;
	ld.global.f32 	%f11, [%rd25];
	ld.global.f32 	%f12, [%rd24+4];
	fma.rn.f32 	%f13, %f11, %f12, %f10;
	ld.global.f32 	%f14, [%rd25+4];
	ld.global.f32 	%f15, [%rd24+8];
	fma.rn.f32 	%f35, %f14, %f15, %f13;
	add.s32 	%r8, %r8, 4;
	add.s64 	%rd25, %rd25, 16;
	add.s64 	%rd24, %rd24, 16;
	setp.ne.s32 	%p1, %r8, 100;
	@%p1 bra 	$L__BB3_1;
	cvta.to.global.u64 	%rd18, %rd7;
	cvt.f64.f32 	%fd1, %f35;
	mul.f64 	%fd2, %fd1, 0d3FE55555571F7693;
	cvt.rn.f32.f64 	%f16, %fd2;
	abs.f32 	%f17, %f16;
	mul.f32 	%f18, %f17, 0f4038AA3B;
	ex2.approx.ftz.f32 	%f19, %f18;
	add.f32 	%f20, %f19, 0f3F800000;
	rcp.approx.ftz.f32 	%f21, %f20;
	fma.rn.f32 	%f22, %f21, 0fC0000000, 0f3F800000;
	setp.ge.f32 	%p2, %f17, 0f41102CB4;
	selp.f32 	%f23, 0f3F800000, %f22, %p2;
	abs.f32 	%f24, %f23;
	neg.f32 	%f25, %f24;
	mov.b64 	%rd19, %fd2;
	shr.u64 	%rd20, %rd19, 63;
	and.b64  	%rd21, %rd20, 1;
	setp.eq.b64 	%p3, %rd21, 1;
	selp.f32 	%f26, %f25, %f24, %p3;
	mul.f32 	%f27, %f16, %f16;
	fma.rn.f32 	%f28, %f27, 0f3C80F082, 0fBD563CAE;
	fma.rn.f32 	%f29, %f28, %f27, 0f3E085941;
	fma.rn.f32 	%f30, %f29, %f27, 0fBEAAA9ED;
	fma.rn.f32 	%f31, %f30, %f27, 0f00000000;
	fma.rn.f32 	%f32, %f31, %f16, %f16;
	setp.ge.f32 	%p4, %f17, 0f3F19999A;
	selp.f32 	%f33, %f26, %f32, %p4;
	cvt.f64.f32 	%fd3, %f33;
	mul.f64 	%fd4, %fd3, 0d3FFB74538EF34D6A;
	cvt.rn.f32.f64 	%f34, %fd4;
	mad.lo.s32 	%r7, %r2, 10, %r1;
	mul.wide.u32 	%rd22, %r7, 4;
	add.s64 	%rd23, %rd18, %rd22;
	st.global.f32 	[%rd23], %f34;
	ret;

}


// ===== COMPILED SASS (sm_100) =====

	.target	sm_100

	.elftype	@"ET_EXEC"


//--------------------- .note.nv.tkinfo           --------------------------
	.section	.note.nv.tkinfo,"",@"SHT_NOTE"
	.sectionflags	@"SHF_NOTE_NV_TKINFO"
	.tkinfo
        /*0018*/ 	.word	0x00000002
        /*0030*/ 	.string	""
        /*0030*/ 	.string	"ptxas"
        /*0030*/ 	.string	"Cuda compilation tools, release 13.0, V13.0.88"
        /*0030*/ 	.string	"Build cuda_13.0.r13.0/compiler.36424714_0"
        /*0030*/ 	.string	"-arch sm_100 -m 64 "



//--------------------- .note.nv.cuinfo           --------------------------
	.section	.note.nv.cuinfo,"",@"SHT_NOTE"
	.sectionflags	@"SHF_NOTE_NV_CUINFO"
        /*0018*/ 	.short	0x0002
        /*001a*/ 	.short	0x0064
        /*001c*/ 	.short	0x0082
	.zero		2


//--------------------- .nv.info                  --------------------------
	.section	.nv.info,"",@"SHT_CUDA_INFO"
	.align	4


	//----- nvinfo : EIATTR_REGCOUNT
	.align		4
        /*0000*/ 	.byte	0x04, 0x2f
        /*0002*/ 	.short	(.L_3 - .L_2)
	.align		4
.L_2:
        /*0004*/ 	.word	index@(_Z17executeFirstLayerPfS_S_)
        /*0008*/ 	.word	0x00000020


	//----- nvinfo : EIATTR_FRAME_SIZE
	.align		4
.L_3:
        /*000c*/ 	.byte	0x04, 0x11
        /*000e*/ 	.short	(.L_5 - .L_4)
	.align		4
.L_4:
        /*0010*/ 	.word	index@(_Z17executeFirstLayerPfS_S_)
        /*0014*/ 	.word	0x00000000


	//----- nvinfo : EIATTR_REGCOUNT
	.align		4
.L_5:
        /*0018*/ 	.byte	0x04, 0x2f
        /*001a*/ 	.short	(.L_7 - .L_6)
	.align		4
.L_6:
        /*001c*/ 	.word	index@(_Z18executeSecondLayerPfS_S_)
        /*0020*/ 	.word	0x00000020


	//----- nvinfo : EIATTR_FRAME_SIZE
	.align		4
.L_7:
        /*0024*/ 	.byte	0x04, 0x11
        /*0026*/ 	.short	(.L_9 - .L_8)
	.align		4
.L_8:
        /*0028*/ 	.word	index@(_Z18executeSecondLayerPfS_S_)
        /*002c*/ 	.word	0x00000000


	//----- nvinfo : EIATTR_REGCOUNT
	.align		4
.L_9:
        /*0030*/ 	.byte	0x04, 0x2f
        /*0032*/ 	.short	(.L_11 - .L_10)
	.align		4
.L_10:
        /*0034*/ 	.word	index@(_Z17executeThirdLayerPfS_S_)
        /*0038*/ 	.word	0x0000001e


	//----- nvinfo : EIATTR_FRAME_SIZE
	.align		4
.L_11:
        /*003c*/ 	.byte	0x04, 0x11
        /*003e*/ 	.short	(.L_13 - .L_12)
	.align		4
.L_12:
        /*0040*/ 	.word	index@(_Z17executeThirdLayerPfS_S_)
        /*0044*/ 	.word	0x00000000


	//----- nvinfo : EIATTR_REGCOUNT
	.align		4
.L_13:
        /*0048*/ 	.byte	0x04, 0x2f
        /*004a*/ 	.short	(.L_15 - .L_14)
	.align		4
.L_14:
        /*004c*/ 	.word	index@(_Z18executeFourthLayerPfS_S_)
        /*0050*/ 	.word	0x00000020


	//----- nvinfo : EIATTR_FRAME_SIZE
	.align		4
.L_15:
        /*0054*/ 	.byte	0x04, 0x11
        /*0056*/ 	.short	(.L_17 - .L_16)
	.align		4
.L_16:
        /*0058*/ 	.word	index@(_Z18executeFourthLayerPfS_S_)
        /*005c*/ 	.word	0x00000000


	//----- nvinfo : EIATTR_MIN_STACK_SIZE
	.align		4
.L_17:
        /*0060*/ 	.byte	0x04, 0x12
        /*0062*/ 	.short	(.L_19 - .L_18)
	.align		4
.L_18:
        /*0064*/ 	.word	index@(_Z18executeFourthLayerPfS_S_)
        /*0068*/ 	.word	0x00000000


	//----- nvinfo : EIATTR_MIN_STACK_SIZE
	.align		4
.L_19:
        /*006c*/ 	.byte	0x04, 0x12
        /*006e*/ 	.short	(.L_21 - .L_20)
	.align		4
.L_20:
        /*0070*/ 	.word	index@(_Z17executeThirdLayerPfS_S_)
        /*0074*/ 	.word	0x00000000


	//----- nvinfo : EIATTR_MIN_STACK_SIZE
	.align		4
.L_21:
        /*0078*/ 	.byte	0x04, 0x12
        /*007a*/ 	.short	(.L_23 - .L_22)
	.align		4
.L_22:
        /*007c*/ 	.word	index@(_Z18executeSecondLayerPfS_S_)
        /*0080*/ 	.word	0x00000000


	//----- nvinfo : EIATTR_MIN_STACK_SIZE
	.align		4
.L_23:
        /*0084*/ 	.byte	0x04, 0x12
        /*0086*/ 	.short	(.L_25 - .L_24)
	.align		4
.L_24:
        /*0088*/ 	.word	index@(_Z17executeFirstLayerPfS_S_)
        /*008c*/ 	.word	0x00000000
.L_25:


//--------------------- .nv.compat                --------------------------
	.section	.nv.compat,"",@"SHT_CUDA_COMPAT_INFO"
	.align	4
        /*0000*/ 	.byte	0x02, 0x09, 0x00, 0x00, 0x02, 0x02, 0x01, 0x00, 0x02, 0x05, 0x05, 0x00, 0x03, 0x07, 0x01, 0x01
        /*0010*/ 	.byte	0x02, 0x03, 0x00, 0x00, 0x02, 0x06, 0x01, 0x00, 0x04, 0x0b, 0x08, 0x00, 0x01, 0x00, 0x00, 0x00
        /*0020*/ 	.byte	0x00, 0x00, 0x00, 0x00


//--------------------- .nv.info._Z18executeFourthLayerPfS_S_ --------------------------
	.section	.nv.info._Z18executeFourthLayerPfS_S_,"",@"SHT_CUDA_INFO"
	.sectionflags	@""
	.align	4


	//----- nvinfo : EIATTR_CUDA_API_VERSION
	.align		4
        /*0000*/ 	.byte	0x04, 0x37
        /*0002*/ 	.short	(.L_27 - .L_26)
.L_26:
        /*0004*/ 	.word	0x00000082


	//----- nvinfo : EIATTR_KPARAM_INFO
	.align		4
.L_27:
        /*0008*/ 	.byte	0x04, 0x17
        /*000a*/ 	.short	(.L_29 - .L_28)
.L_28:
        /*000c*/ 	.word	0x00000000
        /*0010*/ 	.short	0x0002
        /*0012*/ 	.short	0x0010
        /*0014*/ 	.byte	0x00, 0xf5, 0x21, 0x00


	//----- nvinfo : EIATTR_KPARAM_INFO
	.align		4
.L_29:
        /*0018*/ 	.byte	0x04, 0x17
        /*001a*/ 	.short	(.L_31 - .L_30)
.L_30:
        /*001c*/ 	.word	0x00000000
        /*0020*/ 	.short	0x0001
        /*0022*/ 	.short	0x0008
        /*0024*/ 	.byte	0x00, 0xf5, 0x21, 0x00


	//----- nvinfo : EIATTR_KPARAM_INFO
	.align		4
.L_31:
        /*0028*/ 	.byte	0x04, 0x17
        /*002a*/ 	.short	(.L_33 - .L_32)
.L_32:
        /*002c*/ 	.word	0x00000000
        /*0030*/ 	.short	0x0000
        /*0032*/ 	.short	0x0000
        /*0034*/ 	.byte	0x00, 0xf5, 0x21, 0x00


	//----- nvinfo : EIATTR_SPARSE_MMA_MASK
	.align		4
.L_33:
        /*0038*/ 	.byte	0x03, 0x50
        /*003a*/ 	.short	0x0000


	//----- nvinfo : EIATTR_MAXREG_COUNT
	.align		4
        /*003c*/ 	.byte	0x03, 0x1b
        /*003e*/ 	.short	0x00ff


	//----- nvinfo : EIATTR_MERCURY_ISA_VERSION
	.align		4
        /*0040*/ 	.byte	0x03, 0x5f
        /*0042*/ 	.short	0x0101


	//----- nvinfo : EIATTR_VRC_CTA_INIT_COUNT
	.align		4
        /*0044*/ 	.byte	0x02, 0x4a
	.zero		1
	.zero		1


	//----- nvinfo : EIATTR_EXIT_INSTR_OFFSETS
	.align		4
        /*0048*/ 	.byte	0x04, 0x1c
        /*004a*/ 	.short	(.L_35 - .L_34)


	//   ....[0]....
.L_34:
        /*004c*/ 	.word	0x000015b0


	//----- nvinfo : EIATTR_CBANK_PARAM_SIZE
	.align		4
.L_35:
        /*0050*/ 	.byte	0x03, 0x19
        /*0052*/ 	.short	0x0018


	//----- nvinfo : EIATTR_PARAM_CBANK
	.align		4
        /*0054*/ 	.byte	0x04, 0x0a
        /*0056*/ 	.short	(.L_37 - .L_36)
	.align		4
.L_36:
        /*0058*/ 	.word	index@(.nv.constant0._Z18executeFourthLayerPfS_S_)
        /*005c*/ 	.short	0x0380
        /*005e*/ 	.short	0x0018


	//----- nvinfo : EIATTR_SW_WAR
	.align		4
.L_37:
        /*0060*/ 	.byte	0x04, 0x36
        /*0062*/ 	.short	(.L_39 - .L_38)
.L_38:
        /*0064*/ 	.word	0x00000008
.L_39:


//--------------------- .nv.info._Z17executeThirdLayerPfS_S_ --------------------------
	.section	.nv.info._Z17executeThirdLayerPfS_S_,"",@"SHT_CUDA_INFO"
	.sectionflags	@""
	.align	4


	//----- nvinfo : EIATTR_CUDA_API_VERSION
	.align		4
        /*0000*/ 	.byte	0x04, 0x37
        /*0002*/ 	.short	(.L_41 - .L_40)
.L_40:
        /*0004*/ 	.word	0x00000082


	//----- nvinfo : EIATTR_KPARAM_INFO
	.align		4
.L_41:
        /*0008*/ 	.byte	0x04, 0x17
        /*000a*/ 	.short	(.L_43 - .L_42)
.L_42:
        /*000c*/ 	.word	0x00000000
        /*0010*/ 	.short	0x0002
        /*0012*/ 	.short	0x0010
        /*0014*/ 	.byte	0x00, 0xf5, 0x21, 0x00


	//----- nvinfo : EIATTR_KPARAM_INFO
	.align		4
.L_43:
        /*0018*/ 	.byte	0x04, 0x17
        /*001a*/ 	.short	(.L_45 - .L_44)
.L_44:
        /*001c*/ 	.word	0x00000000
        /*0020*/ 	.short	0x0001
        /*0022*/ 	.short	0x0008
        /*0024*/ 	.byte	0x00, 0xf5, 0x21, 0x00


	//----- nvinfo : EIATTR_KPARAM_INFO
	.align		4
.L_45:
        /*0028*/ 	.byte	0x04, 0x17
        /*002a*/ 	.short	(.L_47 - .L_46)
.L_46:
        /*002c*/ 	.word	0x00000000
        /*0030*/ 	.short	0x0000
        /*0032*/ 	.short	0x0000
        /*0034*/ 	.byte	0x00, 0xf5, 0x21, 0x00


	//----- nvinfo : EIATTR_SPARSE_MMA_MASK
	.align		4
.L_47:
        /*0038*/ 	.byte	0x03, 0x50
        /*003a*/ 	.short	0x0000


	//----- nvinfo : EIATTR_MAXREG_COUNT
	.align		4
        /*003c*/ 	.byte	0x03, 0x1b
        /*003e*/ 	.short	0x00ff


	//----- nvinfo : EIATTR_MERCURY_ISA_VERSION
	.align		4
        /*0040*/ 	.byte	0x03, 0x5f
        /*0042*/ 	.short	0x0101


	//----- nvinfo : EIATTR_VRC_CTA_INIT_COUNT
	.align		4
        /*0044*/ 	.byte	0x02, 0x4a
	.zero		1
	.zero		1


	//----- nvinfo : EIATTR_EXIT_INSTR_OFFSETS
	.align		4
        /*0048*/ 	.byte	0x04, 0x1c
        /*004a*/ 	.short	(.L_49 - .L_48)


	//   ....[0]....
.L_48:
        /*004c*/ 	.word	0x00000f70


	//----- nvinfo : EIATTR_CBANK_PARAM_SIZE
	.align		4
.L_49:
        /*0050*/ 	.byte	0x03, 0x19
        /*0052*/ 	.short	0x0018


	//----- nvinfo : EIATTR_PARAM_CBANK
	.align		4
        /*0054*/ 	.byte	0x04, 0x0a
        /*0056*/ 	.short	(.L_51 - .L_50)
	.align		4
.L_50:
        /*0058*/ 	.word	index@(.nv.constant0._Z17executeThirdLayerPfS_S_)
        /*005c*/ 	.short	0x0380
        /*005e*/ 	.short	0x0018


	//----- nvinfo : EIATTR_SW_WAR
	.align		4
.L_51:
        /*0060*/ 	.byte	0x04, 0x36
        /*0062*/ 	.short	(.L_53 - .L_52)
.L_52:
        /*0064*/ 	.word	0x00000008
.L_53:


//--------------------- .nv.info._Z18executeSecondLayerPfS_S_ --------------------------
	.section	.nv.info._Z18executeSecondLayerPfS_S_,"",@"SHT_CUDA_INFO"
	.sectionflags	@""
	.align	4


	//----- nvinfo : EIATTR_CUDA_API_VERSION
	.align		4
        /*0000*/ 	.byte	0x04, 0x37
        /*0002*/ 	.short	(.L_55 - .L_54)
.L_54:
        /*0004*/ 	.word	0x00000082


	//----- nvinfo : EIATTR_KPARAM_INFO
	.align		4
.L_55:
        /*0008*/ 	.byte	0x04, 0x17
        /*000a*/ 	.short	(.L_57 - .L_56)
.L_56:
        /*000c*/ 	.word	0x00000000
        /*0010*/ 	.short	0x0002
        /*0012*/ 	.short	0x0010
        /*0014*/ 	.byte	0x00, 0xf5, 0x21, 0x00


	//----- nvinfo : EIATTR_KPARAM_INFO
	.align		4
.L_57:
        /*0018*/ 	.byte	0x04, 0x17
        /*001a*/ 	.short	(.L_59 - .L_58)
.L_58:
        /*001c*/ 	.word	0x00000000
        /*0020*/ 	.short	0x0001
        /*0022*/ 	.short	0x0008
        /*0024*/ 	.byte	0x00, 0xf5, 0x21, 0x00


	//----- nvinfo : EIATTR_KPARAM_INFO
	.align		4
.L_59:
        /*0028*/ 	.byte	0x04, 0x17
        /*002a*/ 	.short	(.L_61 - .L_60)
.L_60:
        /*002c*/ 	.word	0x00000000
        /*0030*/ 	.short	0x0000
        /*0032*/ 	.short	0x0000
        /*0034*/ 	.byte	0x00, 0xf5, 0x21, 0x00


	//----- nvinfo : EIATTR_SPARSE_MMA_MASK
	.align		4
.L_61:
        /*0038*/ 	.byte	0x03, 0x50
        /*003a*/ 	.short	0x0000


	//----- nvinfo : EIATTR_MAXREG_COUNT
	.align		4
        /*003c*/ 	.byte	0x03, 0x1b
        /*003e*/ 	.short	0x00ff


	//----- nvinfo : EIATTR_MERCURY_ISA_VERSION
	.align		4
        /*0040*/ 	.byte	0x03, 0x5f
        /*0042*/ 	.short	0x0101


	//----- nvinfo : EIATTR_VRC_CTA_INIT_COUNT
	.align		4
        /*0044*/ 	.byte	0x02, 0x4a
	.zero		1
	.zero		1


	//----- nvinfo : EIATTR_EXIT_INSTR_OFFSETS
	.align		4
        /*0048*/ 	.byte	0x04, 0x1c
        /*004a*/ 	.short	(.L_63 - .L_62)


	//   ....[0]....
.L_62:
        /*004c*/ 	.word	0x000032f0


	//----- nvinfo : EIATTR_CBANK_PARAM_SIZE
	.align		4
.L_63:
        /*0050*/ 	.byte	0x03, 0x19
        /*0052*/ 	.short	0x0018


	//----- nvinfo : EIATTR_PARAM_CBANK
	.align		4
        /*0054*/ 	.byte	0x04, 0x0a
        /*0056*/ 	.short	(.L_65 - .L_64)
	.align		4
.L_64:
        /*0058*/ 	.word	index@(.nv.constant0._Z18executeSecondLayerPfS_S_)
        /*005c*/ 	.short	0x0380
        /*005e*/ 	.short	0x0018


	//----- nvinfo : EIATTR_SW_WAR
	.align		4
.L_65:
        /*0060*/ 	.byte	0x04, 0x36
        /*0062*/ 	.short	(.L_67 - .L_66)
.L_66:
        /*0064*/ 	.word	0x00000008
.L_67:


//--------------------- .nv.info._Z17executeFirstLayerPfS_S_ --------------------------
	.section	.nv.info._Z17executeFirstLayerPfS_S_,"",@"SHT_CUDA_INFO"
	.sectionflags	@""
	.align	4


	//----- nvinfo : EIATTR_CUDA_API_VERSION
	.align		4
        /*0000*/ 	.byte	0x04, 0x37
        /*0002*/ 	.short	(.L_69 - .L_68)
.L_68:
        /*0004*/ 	.word	0x00000082


	//----- nvinfo : EIATTR_KPARAM_INFO
	.align		4
.L_69:
        /*0008*/ 	.byte	0x04, 0x17
        /*000a*/ 	.short	(.L_71 - .L_70)
.L_70:
        /*000c*/ 	.word	0x00000000
        /*0010*/ 	.short	0x0002
        /*0012*/ 	.short	0x0010
        /*0014*/ 	.byte	0x00, 0xf5, 0x21, 0x00


	//----- nvinfo : EIATTR_KPARAM_INFO
	.align		4
.L_71:
        /*0018*/ 	.byte	0x04, 0x17
        /*001a*/ 	.short	(.L_73 - .L_72)
.L_72:
        /*001c*/ 	.word	0x00000000
        /*0020*/ 	.short	0x0001
        /*0022*/ 	.short	0x0008
        /*0024*/ 	.byte	0x00, 0xf5, 0x21, 0x00


	//----- nvinfo : EIATTR_KPARAM_INFO
	.align		4
.L_73:
        /*0028*/ 	.byte	0x04, 0x17
        /*002a*/ 	.short	(.L_75 - .L_74)
.L_74:
        /*002c*/ 	.word	0x00000000
        /*0030*/ 	.short	0x0000
        /*0032*/ 	.short	0x0000
        /*0034*/ 	.byte	0x00, 0xf5, 0x21, 0x00


	//----- nvinfo : EIATTR_SPARSE_MMA_MASK
	.align		4
.L_75:
        /*0038*/ 	.byte	0x03, 0x50
        /*003a*/ 	.short	0x0000


	//----- nvinfo : EIATTR_MAXREG_COUNT
	.align		4
        /*003c*/ 	.byte	0x03, 0x1b
        /*003e*/ 	.short	0x00ff


	//----- nvinfo : EIATTR_MERCURY_ISA_VERSION
	.align		4
        /*0040*/ 	.byte	0x03, 0x5f
        /*0042*/ 	.short	0x0101


	//----- nvinfo : EIATTR_VRC_CTA_INIT_COUNT
	.align		4
        /*0044*/ 	.byte	0x02, 0x4a
	.zero		1
	.zero		1


	//----- nvinfo : EIATTR_EXIT_INSTR_OFFSETS
	.align		4
        /*0048*/ 	.byte	0x04, 0x1c
        /*004a*/ 	.short	(.L_77 - .L_76)


	//   ....[0]....
.L_76:
        /*004c*/ 	.word	0x00000b80


	//----- nvinfo : EIATTR_CBANK_PARAM_SIZE
	.align		4
.L_77:
        /*0050*/ 	.byte	0x03, 0x19
        /*0052*/ 	.short	0x0018


	//----- nvinfo : EIATTR_PARAM_CBANK
	.align		4
        /*0054*/ 	.byte	0x04, 0x0a
        /*0056*/ 	.short	(.L_79 - .L_78)
	.align		4
.L_78:
        /*0058*/ 	.word	index@(.nv.constant0._Z17executeFirstLayerPfS_S_)
        /*005c*/ 	.short	0x0380
        /*005e*/ 	.short	0x0018


	//----- nvinfo : EIATTR_SW_WAR
	.align		4
.L_79:
        /*0060*/ 	.byte	0x04, 0x36
        /*0062*/ 	.short	(.L_81 - .L_80)
.L_80:
        /*0064*/ 	.word	0x00000008
.L_81:


//--------------------- .nv.callgraph             --------------------------
	.section	.nv.callgraph,"",@"SHT_CUDA_CALLGRAPH"
	.align	4
	.sectionentsize	8
	.align		4
        /*0000*/ 	.word	0x00000000
	.align		4
        /*0004*/ 	.word	0xffffffff
	.align		4
        /*0008*/ 	.word	0x00000000
	.align		4
        /*000c*/ 	.word	0xfffffffe
	.align		4
        /*0010*/ 	.word	0x00000000
	.align		4
        /*0014*/ 	.word	0xfffffffd
	.align		4
        /*0018*/ 	.word	0x00000000
	.align		4
        /*001c*/ 	.word	0xfffffffc


//--------------------- .nv.constant3             --------------------------
	.section	.nv.constant3,"a",@progbits
	.align	4
.nv.constant3:
	.type		kernelTemplate,@object
	.size		kernelTemplate,(kernelTemplate2 - kernelTemplate)
kernelTemplate:
        /*0000*/ 	.byte	0x00, 0x00, 0x00, 0x00, 0x01, 0x00, 0x00, 0x00, 0x02, 0x00, 0x00, 0x00, 0x03, 0x00, 0x00, 0x00
        /*0010*/ 	.byte	0x04, 0x00, 0x00, 0x00, 0x1d, 0x00, 0x00, 0x00, 0x1e, 0x00, 0x00, 0x00, 0x1f, 0x00, 0x00, 0x00
        /*0020*/ 	.byte	0x20, 0x00, 0x00, 0x00, 0x21, 0x00, 0x00, 0x00, 0x3a, 0x00, 0x00, 0x00, 0x3b, 0x00, 0x00, 0x00
        /*0030*/ 	.byte	0x3c, 0x00, 0x00, 0x00, 0x3d, 0x00, 0x00, 0x00, 0x3e, 0x00, 0x00, 0x00, 0x57, 0x00, 0x00, 0x00
        /*0040*/ 	.byte	0x58, 0x00, 0x00, 0x00, 0x59, 0x00, 0x00, 0x00, 0x5a, 0x00, 0x00, 0x00, 0x5b, 0x00, 0x00, 0x00
        /*0050*/ 	.byte	0x74, 0x00, 0x00, 0x00, 0x75, 0x00, 0x00, 0x00, 0x76, 0x00, 0x00, 0x00, 0x77, 0x00, 0x00, 0x00
        /*0060*/ 	.byte	0x78, 0x00, 0x00, 0x00
	.type		kernelTemplate2,@object
	.size		kernelTemplate2,(.L_1 - kernelTemplate2)
kernelTemplate2:
        /*0064*/ 	.byte	0x00, 0x00, 0x00, 0x00, 0x01, 0x00, 0x00, 0x00, 0x02, 0x00, 0x00, 0x00, 0x03, 0x00, 0x00, 0x00
        /*0074*/ 	.byte	0x04, 0x00, 0x00, 0x00, 0x0d, 0x00, 0x00, 0x00, 0x0e, 0x00, 0x00, 0x00, 0x0f, 0x00, 0x00, 0x00
        /*0084*/ 	.byte	0x10, 0x00, 0x00, 0x00, 0x11, 0x00, 0x00, 0x00, 0x1a, 0x00, 0x00, 0x00, 0x1b, 0x00, 0x00, 0x00
        /*0094*/ 	.byte	0x1c, 0x00, 0x00, 0x00, 0x1d, 0x00, 0x00, 0x00, 0x1e, 0x00, 0x00, 0x00, 0x27, 0x00, 0x00, 0x00
        /*00a4*/ 	.byte	0x28, 0x00, 0x00, 0x00, 0x29, 0x00, 0x00, 0x00, 0x2a, 0x00, 0x00, 0x00, 0x2b, 0x00, 0x00, 0x00
        /*00b4*/ 	.byte	0x34, 0x00, 0x00, 0x00, 0x35, 0x00, 0x00, 0x00, 0x36, 0x00, 0x00, 0x00, 0x37, 0x00, 0x00, 0x00
        /*00c4*/ 	.byte	0x38, 0x00, 0x00, 0x00
.L_1:


//--------------------- .text._Z18executeFourthLayerPfS_S_ --------------------------
	.section	.text._Z18executeFourthLayerPfS_S_,"ax",@progbits
	.align	128
        .global         _Z18executeFourthLayerPfS_S_
        .type           _Z18executeFourthLayerPfS_S_,@function
        .size           _Z18executeFourthLayerPfS_S_,(.L_x_5 - _Z18executeFourthLayerPfS_S_)
        .other          _Z18executeFourthLayerPfS_S_,@"STO_CUDA_ENTRY STV_DEFAULT"
_Z18executeFourthLayerPfS_S_:
.text._Z18executeFourthLayerPfS_S_:
[----:B------:R-:W-:Y:S01]  /*0000*/  LDC R1, c[0x0][0x37c] ;  /* 0x0000df00ff017b82 */ /* 0x000fe20000000800 */
[----:B------:R-:W0:Y:S07]  /*0010*/  S2R R6, SR_CTAID.X ;  /* 0x0000000000067919 */ /* 0x000e2e0000002500 */
[----:B------:R-:W1:Y:S01]  /*0020*/  LDC.64 R4, c[0x0][0x388] ;  /* 0x0000e200ff047b82 */ /* 0x000e620000000a00 */
[----:B------:R-:W2:Y:S01]  /*0030*/  LDCU.64 UR4, c[0x0][0x358] ;  /* 0x00006b00ff0477ac */ /* 0x000ea20008000a00 */
[----:B------:R-:W3:Y:S06]  /*0040*/  S2R R7, SR_CTAID.Y ;  /* 0x0000000000077919 */ /* 0x000eec0000002600 */
[----:B------:R-:W3:Y:S01]  /*0050*/  LDC.64 R2, c[0x0][0x380] ;  /* 0x0000e000ff027b82 */ /* 0x000ee20000000a00 */
[----:B0-----:R-:W-:-:S04]  /*0060*/  IMAD R15, R6, 0x65, RZ ;  /* 0x00000065060f7824 */ /* 0x001fc800078e02ff */
[----:B-1----:R-:W-:-:S04]  /*0070*/  IMAD.WIDE.U32 R14, R15, 0x4, R4 ;  /* 0x000000040f0e7825 */ /* 0x002fc800078e0004 */
[----:B------:R-:W-:Y:S01]  /*0080*/  IMAD.WIDE.U32 R4, R6, 0x194, R4 ;  /* 0x0000019406047825 */ /* 0x000fe200078e0004 */
[----:B--2---:R-:W2:Y:S03]  /*0090*/  LDG.E R20, desc[UR4][R14.64] ;  /* 0x000000040e147981 */ /* 0x004ea6000c1e1900 */
[----:B---3--:R-:W-:Y:S01]  /*00a0*/  IMAD.WIDE.U32 R2, R7, 0x190, R2 ;  /* 0x0000019007027825 */ /* 0x008fe200078e0002 */
[----:B------:R-:W3:Y:S04]  /*00b0*/  LDG.E R22, desc[UR4][R4.64+0x4] ;  /* 0x0000040404167981 */ /* 0x000ee8000c1e1900 */
[----:B------:R-:W3:Y:S04]  /*00c0*/  LDG.E R23, desc[UR4][R2.64] ;  /* 0x0000000402177981 */ /* 0x000ee8000c1e1900 */
[----:B------:R-:W4:Y:S04]  /*00d0*/  LDG.E R24, desc[UR4][R4.64+0x8] ;  /* 0x0000080404187981 */ /* 0x000f28000c1e1900 */
[----:B------:R-:W4:Y:S04]  /*00e0*/  LDG.E R25, desc[UR4][R2.64+0x4] ;  /* 0x0000040402197981 */ /* 0x000f28000c1e1900 */
[----:B------:R-:W5:Y:S04]  /*00f0*/  LDG.E R16, desc[UR4][R4.64+0xc] ;  /* 0x00000c0404107981 */ /* 0x000f68000c1e1900 */
        /* <DEDUP_REMOVED lines=12> */
[----:B------:R-:W5:Y:S01]  /*01c0*/  LDG.E R21, desc[UR4][R2.64+0x20] ;  /* 0x0000200402157981 */ /* 0x000f62000c1e1900 */
[----:B--2---:R-:W-:-:S04]  /*01d0*/  FADD R20, RZ, R20 ;  /* 0x00000014ff147221 */ /* 0x004fc80000000000 */
[----:B---3--:R-:W-:Y:S02]  /*01e0*/  FFMA R22, R23, R22, R20 ;  /* 0x0000001617167223 */ /* 0x008fe40000000014 */
[----:B------:R-:W2:Y:S04]  /*01f0*/  LDG.E R20, desc[UR4][R4.64+0x28] ;  /* 0x0000280404147981 */ /* 0x000ea8000c1e1900 */
[----:B------:R-:W2:Y:S01]  /*0200*/  LDG.E R23, desc[UR4][R2.64+0x24] ;  /* 0x0000240402177981 */ /* 0x000ea2000c1e1900 */
[----:B----4-:R-:W-:-:S03]  /*0210*/  FFMA R24, R25, R24, R22 ;  /* 0x0000001819187223 */ /* 0x010fc60000000016 */
[----:B------:R-:W3:Y:S04]  /*0220*/  LDG.E R22, desc[UR4][R4.64+0x2c] ;  /* 0x00002c0404167981 */ /* 0x000ee8000c1e1900 */
[----:B------:R-:W3:Y:S01]  /*0230*/  LDG.E R25, desc[UR4][R2.64+0x28] ;  /* 0x0000280402197981 */ /* 0x000ee2000c1e1900 */
[----:B-----5:R-:W-:-:S03]  /*0240*/  FFMA R24, R19, R16, R24 ;  /* 0x0000001013187223 */ /* 0x020fc60000000018 */
[----:B------:R-:W4:Y:S04]  /*0250*/  LDG.E R16, desc[UR4][R4.64+0x30] ;  /* 0x0000300404107981 */ /* 0x000f28000c1e1900 */
[----:B------:R-:W4:Y:S01]  /*0260*/  LDG.E R19, desc[UR4][R2.64+0x2c] ;  /* 0x00002c0402137981 */ /* 0x000f22000c1e1900 */
[----:B------:R-:W-:-:S03]  /*0270*/  FFMA R27, R13, R10, R24 ;  /* 0x0000000a0d1b7223 */ /* 0x000fc60000000018 */
[----:B------:R-:W5:Y:S04]  /*0280*/  LDG.E R10, desc[UR4][R4.64+0x34] ;  /* 0x00003404040a7981 */ /* 0x000f68000c1e1900 */
[----:B------:R-:W5:Y:S01]  /*0290*/  LDG.E R13, desc[UR4][R2.64+0x30] ;  /* 0x00003004020d7981 */ /* 0x000f62000c1e1900 */
        /* <DEDUP_REMOVED lines=15> */
[----:B--2---:R-:W-:-:S03]  /*0390*/  FFMA R24, R23, R20, R24 ;  /* 0x0000001417187223 */ /* 0x004fc60000000018 */
[----:B------:R-:W2:Y:S04]  /*03a0*/  LDG.E R20, desc[UR4][R4.64+0x4c] ;  /* 0x00004c0404147981 */ /* 0x000ea8000c1e1900 */
[----:B------:R-:W2:Y:S01]  /*03b0*/  LDG.E R23, desc[UR4][R2.64+0x48] ;  /* 0x0000480402177981 */ /* 0x000ea2000c1e1900 */
[----:B---3--:R-:W-:-:S03]  /*03c0*/  FFMA R24, R25, R22, R24 ;  /* 0x0000001619187223 */ /* 0x008fc60000000018 */
[----:B------:R-:W3:Y:S04]  /*03d0*/  LDG.E R22, desc[UR4][R4.64+0x50] ;  /* 0x0000500404167981 */ /* 0x000ee8000c1e1900 */
[----:B------:R-:W3:Y:S01]  /*03e0*/  LDG.E R25, desc[UR4][R2.64+0x4c] ;  /* 0x00004c0402197981 */ /* 0x000ee2000c1e1900 */
[----:B----4-:R-:W-:-:S03]  /*03f0*/  FFMA R24, R19, R16, R24 ;  /* 0x0000001013187223 */ /* 0x010fc60000000018 */
[----:B------:R-:W4:Y:S04]  /*0400*/  LDG.E R16, desc[UR4][R4.64+0x54] ;  /* 0x0000540404107981 */ /* 0x000f28000c1e1900 */
[----:B------:R-:W4:Y:S01]  /*0410*/  LDG.E R19, desc[UR4][R2.64+0x50] ;  /* 0x0000500402137981 */ /* 0x000f22000c1e1900 */
[----:B-----5:R-:W-:-:S03]  /*0420*/  FFMA R24, R13, R10, R24 ;  /* 0x0000000a0d187223 */ /* 0x020fc60000000018 */
        /* <DEDUP_REMOVED lines=235> */
[----:B------:R-:W-:Y:S01]  /*12e0*/  UMOV UR6, 0x571f7693 ;  /* 0x571f769300067882 */ /* 0x000fe20000000000 */
[----:B------:R-:W-:Y:S01]  /*12f0*/  UMOV UR7, 0x3fe55555 ;  /* 0x3fe5555500077882 */ /* 0x000fe20000000000 */
[----:B------:R-:W-:-:S02]  /*1300*/  IMAD R7, R7, 0xa, R6 ;  /* 0x0000000a07077824 */ /* 0x000fc400078e0206 */
[----:B--2---:R-:W-:-:S04]  /*1310*/  FFMA R23, R20, R23, R29 ;  /* 0x0000001714177223 */ /* 0x004fc8000000001d */
[----:B---3--:R-:W-:-:S04]  /*1320*/  FFMA R23, R22, R25, R23 ;  /* 0x0000001916177223 */ /* 0x008fc80000000017 */
[----:B----4-:R-:W-:-:S04]  /*1330*/  FFMA R19, R16, R19, R23 ;  /* 0x0000001310137223 */ /* 0x010fc80000000017 */
[----:B-----5:R-:W-:-:S04]  /*1340*/  FFMA R13, R10, R13, R19 ;  /* 0x0000000d0a0d7223 */ /* 0x020fc80000000013 */
[----:B------:R-:W-:-:S04]  /*1350*/  FFMA R11, R8, R11, R13 ;  /* 0x0000000b080b7223 */ /* 0x000fc8000000000d */
[----:B------:R-:W-:-:S04]  /*1360*/  FFMA R9, R0, R9, R11 ;  /* 0x0000000900097223 */ /* 0x000fc8000000000b */
[----:B------:R-:W-:-:S04]  /*1370*/  FFMA R14, R14, R17, R9 ;  /* 0x000000110e0e7223 */ /* 0x000fc80000000009 */
[----:B------:R-:W-:-:S04]  /*1380*/  FFMA R15, R15, R12, R14 ;  /* 0x0000000c0f0f7223 */ /* 0x000fc8000000000e */
[----:B------:R-:W-:-:S04]  /*1390*/  FFMA R18, R18, R21, R15 ;  /* 0x0000001512127223 */ /* 0x000fc8000000000f */
[----:B------:R-:W-:-:S04]  /*13a0*/  FFMA R18, R27, R24, R18 ;  /* 0x000000181b127223 */ /* 0x000fc80000000012 */
[----:B------:R-:W0:Y:S02]  /*13b0*/  F2F.F64.F32 R2, R18 ;  /* 0x0000001200027310 */ /* 0x000e240000201800 */
[----:B0-----:R-:W-:-:S10]  /*13c0*/  DMUL R2, R2, UR6 ;  /* 0x0000000602027c28 */ /* 0x001fd40008000000 */
[----:B------:R-:W0:Y:S02]  /*13d0*/  F2F.F32.F64 R2, R2 ;  /* 0x0000000200027310 */ /* 0x000e240000301000 */
[----:B0-----:R-:W-:-:S06]  /*13e0*/  FMUL R0, |R2|, 2.8853900432586669922 ;  /* 0x4038aa3b02007820 */ /* 0x001fcc0000400200 */
[----:B------:R-:W0:Y:S01]  /*13f0*/  MUFU.EX2 R0, R0 ;  /* 0x0000000000007308 */ /* 0x000e220000000800 */
[----:B------:R-:W-:Y:S01]  /*1400*/  HFMA2 R10, -RZ, RZ, 1.125, -9232 ;  /* 0x3c80f082ff0a7431 */ /* 0x000fe200000001ff */
[----:B------:R-:W-:Y:S01]  /*1410*/  SHF.R.U32.HI R8, RZ, 0x1f, R3 ;  /* 0x0000001fff087819 */ /* 0x000fe20000011603 */
[----:B------:R-:W-:Y:S01]  /*1420*/  FMUL R5, R2, R2 ;  /* 0x0000000202057220 */ /* 0x000fe20000400000 */
[----:B0-----:R-:W-:-:S06]  /*1430*/  FADD R4, R0, 1 ;  /* 0x3f80000000047421 */ /* 0x001fcc0000000000 */
[----:B------:R-:W0:Y:S01]  /*1440*/  MUFU.RCP R4, R4 ;  /* 0x0000000400047308 */ /* 0x000e220000001000 */
[----:B------:R-:W-:Y:S02]  /*1450*/  LOP3.LUT R8, R8, 0x1, RZ, 0xc0, !PT ;  /* 0x0000000108087812 */ /* 0x000fe400078ec0ff */
[----:B------:R-:W-:Y:S02]  /*1460*/  MOV R9, 0x3f800000 ;  /* 0x3f80000000097802 */ /* 0x000fe40000000f00 */
[----:B------:R-:W-:Y:S01]  /*1470*/  ISETP.NE.U32.AND P0, PT, R8, 0x1, PT ;  /* 0x000000010800780c */ /* 0x000fe20003f05070 */
[----:B------:R-:W-:Y:S01]  /*1480*/  FFMA R8, R5, R10, -0.052303962409496307373 ;  /* 0xbd563cae05087423 */ /* 0x000fe2000000000a */
[----:B------:R-:W-:-:S03]  /*1490*/  FSETP.GE.AND P2, PT, |R2|, 0.60000002384185791016, PT ;  /* 0x3f19999a0200780b */ /* 0x000fc60003f46200 */
[----:B------:R-:W-:Y:S01]  /*14a0*/  FFMA R0, R5, R8, 0.1331529766321182251 ;  /* 0x3e08594105007423 */ /* 0x000fe20000000008 */
[----:B------:R-:W-:-:S03]  /*14b0*/  FSETP.GE.AND P1, PT, |R2|, 9.010913848876953125, PT ;  /* 0x41102cb40200780b */ /* 0x000fc60003f26200 */
[C---:B------:R-:W-:Y:S01]  /*14c0*/  FFMA R0, R5.reuse, R0, -0.33332768082618713379 ;  /* 0xbeaaa9ed05007423 */ /* 0x040fe20000000000 */
[----:B0-----:R-:W-:Y:S01]  /*14d0*/  FFMA R3, R4, -2, R9 ;  /* 0xc000000004037823 */ /* 0x001fe20000000009 */
[----:B------:R-:W-:Y:S02]  /*14e0*/  ISETP.NE.U32.AND.EX P0, PT, RZ, RZ, PT, P0 ;  /* 0x000000ffff00720c */ /* 0x000fe40003f05100 */
[----:B------:R-:W-:Y:S02]  /*14f0*/  FFMA R5, R5, R0, RZ ;  /* 0x0000000005057223 */ /* 0x000fe400000000ff */
[----:B------:R-:W-:-:S04]  /*1500*/  FSEL R3, R3, 1, !P1 ;  /* 0x3f80000003037808 */ /* 0x000fc80004800000 */
[----:B------:R-:W-:Y:S01]  /*1510*/  FSEL R8, -|R3|, |R3|, !P0 ;  /* 0x4000000303087208 */ /* 0x000fe20004000300 */
[----:B------:R-:W-:Y:S02]  /*1520*/  @!P2 FFMA R8, R2, R5, R2 ;  /* 0x000000050208a223 */ /* 0x000fe40000000002 */
[----:B------:R-:W0:Y:S02]  /*1530*/  LDC.64 R4, c[0x0][0x390] ;  /* 0x0000e400ff047b82 */ /* 0x000e240000000a00 */
[----:B------:R-:W1:Y:S01]  /*1540*/  F2F.F64.F32 R2, R8 ;  /* 0x0000000800027310 */ /* 0x000e620000201800 */
[----:B------:R-:W-:Y:S01]  /*1550*/  UMOV UR6, 0x8ef34d6a ;  /* 0x8ef34d6a00067882 */ /* 0x000fe20000000000 */
[----:B------:R-:W-:Y:S02]  /*1560*/  UMOV UR7, 0x3ffb7453 ;  /* 0x3ffb745300077882 */ /* 0x000fe40000000000 */
[----:B-1----:R-:W-:-:S10]  /*1570*/  DMUL R2, R2, UR6 ;  /* 0x0000000602027c28 */ /* 0x002fd40008000000 */
[----:B------:R-:W1:Y:S01]  /*1580*/  F2F.F32.F64 R3, R2 ;  /* 0x0000000200037310 */ /* 0x000e620000301000 */
[----:B0-----:R-:W-:-:S05]  /*1590*/  IMAD.WIDE.U32 R4, R7, 0x4, R4 ;  /* 0x0000000407047825 */ /* 0x001fca00078e0004 */
[----:B-1----:R-:W-:Y:S01]  /*15a0*/  STG.E desc[UR4][R4.64], R3 ;  /* 0x0000000304007986 */ /* 0x002fe2000c101904 */
[----:B------:R-:W-:Y:S05]  /*15b0*/  EXIT ;  /* 0x000000000000794d */ /* 0x000fea0003800000 */
.L_x_0:
[----:B------:R-:W-:-:S00]  /*15c0*/  BRA `(.L_x_0) ;  /* 0xfffffffc00fc7947 */ /* 0x000fc0000383ffff */
[----:B------:R-:W-:-:S00]  /*15d0*/  NOP ;  /* 0x0000000000007918 */ /* 0x000fc00000000000 */
        /* <DEDUP_REMOVED lines=10> */
.L_x_5:


//--------------------- .text._Z17executeThirdLayerPfS_S_ --------------------------
	.section	.text._Z17executeThirdLayerPfS_S_,"ax",@progbits
	.align	128
        .global         _Z17executeThirdLayerPfS_S_
        .type           _Z17executeThirdLayerPfS_S_,@function
        .size           _Z17executeThirdLayerPfS_S_,(.L_x_6 - _Z17executeThirdLayerPfS_S_)
        .other          _Z17executeThirdLayerPfS_S_,@"STO_CUDA_ENTRY STV_DEFAULT"
_Z17executeThirdLayerPfS_S_:
.text._Z17executeThirdLayerPfS_S_:
        /* <DEDUP_REMOVED lines=25> */
[----:B------:R0:W5:Y:S04]  /*0190*/  LDG.E R9, desc[UR6][R2.64+0x20] ;  /* 0x0000200602097981 */ /* 0x000168000c1e1900 */
[----:B------:R-:W5:Y:S01]  /*01a0*/  LDG.E R8, desc[UR6][R4.64+0x1c] ;  /* 0x00001c0604087981 */ /* 0x000f62000c1e1900 */
[----:B------:R-:W-:Y:S01]  /*01b0*/  UMOV UR4, 0x8 ;  /* 0x0000000800047882 */ /* 0x000fe20000000000 */
[----:B--2---:R-:W-:-:S04]  /*01c0*/  FADD R10, RZ, R10 ;  /* 0x0000000aff0a7221 */ /* 0x004fc80000000000 */
[----:B---3--:R-:W-:-:S04]  /*01d0*/  FFMA R10, R13, R12, R10 ;  /* 0x0000000c0d0a7223 */ /* 0x008fc8000000000a */
[----:B----4-:R-:W-:-:S04]  /*01e0*/  FFMA R10, R15, R14, R10 ;  /* 0x0000000e0f0a7223 */ /* 0x010fc8000000000a */
[----:B-----5:R-:W-:-:S04]  /*01f0*/  FFMA R10, R17, R16, R10 ;  /* 0x00000010110a7223 */ /* 0x020fc8000000000a */
[----:B------:R-:W-:Y:S01]  /*0200*/  FFMA R10, R19, R18, R10 ;  /* 0x00000012130a7223 */ /* 0x000fe2000000000a */
[----:B------:R-:W-:-:S03]  /*0210*/  IADD3 R14, P0, PT, R2, 0x28, RZ ;  /* 0x00000028020e7810 */ /* 0x000fc60007f1e0ff */
[----:B------:R-:W-:Y:S01]  /*0220*/  FFMA R10, R21, R20, R10 ;  /* 0x00000014150a7223 */ /* 0x000fe2000000000a */
[----:B0-----:R-:W-:-:S03]  /*0230*/  IADD3 R2, P1, PT, R4, 0x24, RZ ;  /* 0x0000002404027810 */ /* 0x001fc60007f3e0ff */
[----:B------:R-:W-:Y:S01]  /*0240*/  FFMA R10, R23, R22, R10 ;  /* 0x00000016170a7223 */ /* 0x000fe2000000000a */
[----:B------:R-:W-:Y:S02]  /*0250*/  IADD3.X R15, PT, PT, RZ, R3, RZ, P0, !PT ;  /* 0x00000003ff0f7210 */ /* 0x000fe400007fe4ff */
[----:B------:R-:W-:Y:S01]  /*0260*/  IADD3.X R3, PT, PT, RZ, R5, RZ, P1, !PT ;  /* 0x00000005ff037210 */ /* 0x000fe20000ffe4ff */
[----:B------:R-:W-:-:S04]  /*0270*/  FFMA R11, R11, R0, R10 ;  /* 0x000000000b0b7223 */ /* 0x000fc8000000000a */
[----:B------:R-:W-:-:S07]  /*0280*/  FFMA R12, R8, R9, R11 ;  /* 0x00000009080c7223 */ /* 0x000fce000000000b */
.L_x_1:
[----:B------:R-:W-:Y:S01]  /*0290*/  MOV R4, R14 ;  /* 0x0000000e00047202 */ /* 0x000fe20000000f00 */
[----:B------:R-:W2:Y:S01]  /*02a0*/  LDG.E R17, desc[UR6][R2.64] ;  /* 0x0000000602117981 */ /* 0x000ea2000c1e1900 */
[----:B------:R-:W-:-:S03]  /*02b0*/  MOV R5, R15 ;  /* 0x0000000f00057202 */ /* 0x000fc60000000f00 */
[----:B------:R-:W3:Y:S04]  /*02c0*/  LDG.E R15, desc[UR6][R2.64+-0x4] ;  /* 0xfffffc06020f7981 */ /* 0x000ee8000c1e1900 */
[----:B------:R-:W3:Y:S04]  /*02d0*/  LDG.E R14, desc[UR6][R4.64+-0x4] ;  /* 0xfffffc06040e7981 */ /* 0x000ee8000c1e1900 */
[----:B------:R-:W2:Y:S04]  /*02e0*/  LDG.E R24, desc[UR6][R4.64] ;  /* 0x0000000604187981 */ /* 0x000ea8000c1e1900 */
        /* <DEDUP_REMOVED lines=14> */
[----:B---3--:R-:W-:-:S03]  /*03d0*/  FFMA R14, R15, R14, R12 ;  /* 0x0000000e0f0e7223 */ /* 0x008fc6000000000c */
[----:B------:R-:W3:Y:S04]  /*03e0*/  LDG.E R12, desc[UR6][R2.64+0x20] ;  /* 0x00002006020c7981 */ /* 0x000ee8000c1e1900 */
[----:B------:R-:W3:Y:S01]  /*03f0*/  LDG.E R15, desc[UR6][R4.64+0x20] ;  /* 0x00002006040f7981 */ /* 0x000ee2000c1e1900 */
[----:B--2---:R-:W-:-:S03]  /*0400*/  FFMA R27, R17, R24, R14 ;  /* 0x00000018111b7223 */ /* 0x004fc6000000000e */
[----:B------:R-:W2:Y:S04]  /*0410*/  LDG.E R14, desc[UR6][R2.64+0x24] ;  /* 0x00002406020e7981 */ /* 0x000ea8000c1e1900 */
[----:B------:R-:W2:Y:S01]  /*0420*/  LDG.E R17, desc[UR6][R4.64+0x24] ;  /* 0x0000240604117981 */ /* 0x000ea2000c1e1900 */
        /* <DEDUP_REMOVED lines=127> */
[----:B------:R0:W5:Y:S04]  /*0c20*/  LDG.E R10, desc[UR6][R2.64+0xd0] ;  /* 0x0000d006020a7981 */ /* 0x000168000c1e1900 */
[----:B------:R-:W5:Y:S01]  /*0c30*/  LDG.E R13, desc[UR6][R4.64+0xd0] ;  /* 0x0000d006040d7981 */ /* 0x000f62000c1e1900 */
[----:B------:R-:W-:-:S04]  /*0c40*/  UIADD3 UR4, UPT, UPT, UR4, 0x36, URZ ;  /* 0x0000003604047890 */ /* 0x000fc8000fffe0ff */
[----:B------:R-:W-:Y:S01]  /*0c50*/  UISETP.NE.AND UP0, UPT, UR4, 0x4e2, UPT ;  /* 0x000004e20400788c */ /* 0x000fe2000bf05270 */
[----:B0-----:R-:W-:-:S04]  /*0c60*/  IADD3 R2, P1, PT, R2, 0xd8, RZ ;  /* 0x000000d802027810 */ /* 0x001fc80007f3e0ff */
[----:B------:R-:W-:Y:S01]  /*0c70*/  IADD3.X R3, PT, PT, RZ, R3, RZ, P1, !PT ;  /* 0x00000003ff037210 */ /* 0x000fe20000ffe4ff */
[----:B---3--:R-:W-:-:S04]  /*0c80*/  FFMA R15, R15, R12, R24 ;  /* 0x0000000c0f0f7223 */ /* 0x008fc80000000018 */
[----:B--2---:R-:W-:-:S04]  /*0c90*/  FFMA R15, R14, R17, R15 ;  /* 0x000000110e0f7223 */ /* 0x004fc8000000000f */
[----:B----4-:R-:W-:-:S04]  /*0ca0*/  FFMA R15, R16, R19, R15 ;  /* 0x00000013100f7223 */ /* 0x010fc8000000000f */
[----:B-----5:R-:W-:-:S04]  /*0cb0*/  FFMA R15, R20, R23, R15 ;  /* 0x00000017140f7223 */ /* 0x020fc8000000000f */
[----:B------:R-:W-:-:S04]  /*0cc0*/  FFMA R15, R22, R25, R15 ;  /* 0x00000019160f7223 */ /* 0x000fc8000000000f */
[----:B------:R-:W-:Y:S01]  /*0cd0*/  FFMA R15, R18, R21, R15 ;  /* 0x00000015120f7223 */ /* 0x000fe2000000000f */
[----:B------:R-:W-:-:S03]  /*0ce0*/  IADD3 R14, P0, PT, R4, 0xd8, RZ ;  /* 0x000000d8040e7810 */ /* 0x000fc60007f1e0ff */
[----:B------:R-:W-:Y:S01]  /*0cf0*/  FFMA R0, R0, R9, R15 ;  /* 0x0000000900007223 */ /* 0x000fe2000000000f */
[----:B------:R-:W-:-:S03]  /*0d00*/  IADD3.X R15, PT, PT, RZ, R5, RZ, P0, !PT ;  /* 0x00000005ff0f7210 */ /* 0x000fc600007fe4ff */
[----:B------:R-:W-:-:S04]  /*0d10*/  FFMA R11, R11, R8, R0 ;  /* 0x000000080b0b7223 */ /* 0x000fc80000000000 */
[----:B------:R-:W-:Y:S01]  /*0d20*/  FFMA R12, R10, R13, R11 ;  /* 0x0000000d0a0c7223 */ /* 0x000fe2000000000b */
[----:B------:R-:W-:Y:S06]  /*0d30*/  BRA.U UP0, `(.L_x_1) ;  /* 0xfffffff500547547 */ /* 0x000fec000b83ffff */
[----:B------:R-:W0:Y:S01]  /*0d40*/  F2F.F64.F32 R2, R12 ;  /* 0x0000000c00027310 */ /* 0x000e220000201800 */
[----:B------:R-:W-:Y:S01]  /*0d50*/  UMOV UR4, 0x571f7693 ;  /* 0x571f769300047882 */ /* 0x000fe20000000000 */
[----:B------:R-:W-:Y:S01]  /*0d60*/  UMOV UR5, 0x3fe55555 ;  /* 0x3fe5555500057882 */ /* 0x000fe20000000000 */
[----:B------:R-:W-:Y:S01]  /*0d70*/  HFMA2 R10, -RZ, RZ, 1.125, -9232 ;  /* 0x3c80f082ff0a7431 */ /* 0x000fe200000001ff */
[----:B------:R-:W-:Y:S01]  /*0d80*/  MOV R9, 0x3f800000 ;  /* 0x3f80000000097802 */ /* 0x000fe20000000f00 */
[----:B------:R-:W-:Y:S01]  /*0d90*/  IMAD R7, R7, 0x64, R6 ;  /* 0x0000006407077824 */ /* 0x000fe200078e0206 */
[----:B0-----:R-:W-:Y:S01]  /*0da0*/  DMUL R2, R2, UR4 ;  /* 0x0000000402027c28 */ /* 0x001fe20008000000 */
[----:B------:R-:W-:Y:S01]  /*0db0*/  UMOV UR4, 0x8ef34d6a ;  /* 0x8ef34d6a00047882 */ /* 0x000fe20000000000 */
[----:B------:R-:W-:-:S08]  /*0dc0*/  UMOV UR5, 0x3ffb7453 ;  /* 0x3ffb745300057882 */ /* 0x000fd00000000000 */
[----:B------:R-:W0:Y:S01]  /*0dd0*/  F2F.F32.F64 R2, R2 ;  /* 0x0000000200027310 */ /* 0x000e220000301000 */
[----:B------:R-:W-:-:S04]  /*0de0*/  SHF.R.U32.HI R8, RZ, 0x1f, R3 ;  /* 0x0000001fff087819 */ /* 0x000fc80000011603 */
[----:B------:R-:W-:-:S04]  /*0df0*/  LOP3.LUT R8, R8, 0x1, RZ, 0xc0, !PT ;  /* 0x0000000108087812 */ /* 0x000fc800078ec0ff */
[----:B------:R-:W-:-:S04]  /*0e00*/  ISETP.NE.U32.AND P0, PT, R8, 0x1, PT ;  /* 0x000000010800780c */ /* 0x000fc80003f05070 */
[----:B------:R-:W-:Y:S01]  /*0e10*/  ISETP.NE.U32.AND.EX P0, PT, RZ, RZ, PT, P0 ;  /* 0x000000ffff00720c */ /* 0x000fe20003f05100 */
[C---:B0-----:R-:W-:Y:S01]  /*0e20*/  FMUL R0, |R2|.reuse, 2.8853900432586669922 ;  /* 0x4038aa3b02007820 */ /* 0x041fe20000400200 */
[C---:B------:R-:W-:Y:S01]  /*0e30*/  FMUL R5, R2.reuse, R2 ;  /* 0x0000000202057220 */ /* 0x040fe20000400000 */
[C---:B------:R-:W-:Y:S02]  /*0e40*/  FSETP.GE.AND P2, PT, |R2|.reuse, 0.60000002384185791016, PT ;  /* 0x3f19999a0200780b */ /* 0x040fe40003f46200 */
[----:B------:R-:W-:Y:S01]  /*0e50*/  FSETP.GE.AND P1, PT, |R2|, 9.010913848876953125, PT ;  /* 0x41102cb40200780b */ /* 0x000fe20003f26200 */
[C---:B------:R-:W-:Y:S01]  /*0e60*/  FFMA R8, R5.reuse, R10, -0.052303962409496307373 ;  /* 0xbd563cae05087423 */ /* 0x040fe2000000000a */
[----:B------:R-:W0:Y:S02]  /*0e70*/  MUFU.EX2 R0, R0 ;  /* 0x0000000000007308 */ /* 0x000e240000000800 */
[----:B0-----:R-:W-:Y:S01]  /*0e80*/  FADD R4, R0, 1 ;  /* 0x3f80000000047421 */ /* 0x001fe20000000000 */
[----:B------:R-:W-:-:S04]  /*0e90*/  FFMA R0, R5, R8, 0.1331529766321182251 ;  /* 0x3e08594105007423 */ /* 0x000fc80000000008 */
[C---:B------:R-:W-:Y:S01]  /*0ea0*/  FFMA R0, R5.reuse, R0, -0.33332768082618713379 ;  /* 0xbeaaa9ed05007423 */ /* 0x040fe20000000000 */
[----:B------:R-:W0:Y:S03]  /*0eb0*/  MUFU.RCP R4, R4 ;  /* 0x0000000400047308 */ /* 0x000e260000001000 */
[----:B------:R-:W-:Y:S01]  /*0ec0*/  FFMA R5, R5, R0, RZ ;  /* 0x0000000005057223 */ /* 0x000fe200000000ff */
[----:B0-----:R-:W-:-:S05]  /*0ed0*/  FFMA R3, R4, -2, R9 ;  /* 0xc000000004037823 */ /* 0x001fca0000000009 */
[----:B------:R-:W-:-:S04]  /*0ee0*/  FSEL R3, R3, 1, !P1 ;  /* 0x3f80000003037808 */ /* 0x000fc80004800000 */
[----:B------:R-:W-:Y:S01]  /*0ef0*/  FSEL R8, -|R3|, |R3|, !P0 ;  /* 0x4000000303087208 */ /* 0x000fe20004000300 */
[----:B------:R-:W-:Y:S02]  /*0f00*/  @!P2 FFMA R8, R2, R5, R2 ;  /* 0x000000050208a223 */ /* 0x000fe40000000002 */
[----:B------:R-:W0:Y:S02]  /*0f10*/  LDC.64 R4, c[0x0][0x390] ;  /* 0x0000e400ff047b82 */ /* 0x000e240000000a00 */
[----:B------:R-:W1:Y:S02]  /*0f20*/  F2F.F64.F32 R2, R8 ;  /* 0x0000000800027310 */ /* 0x000e640000201800 */
[----:B-1----:R-:W-:Y:S01]  /*0f30*/  DMUL R2, R2, UR4 ;  /* 0x0000000402027c28 */ /* 0x002fe20008000000 */
[----:B0-----:R-:W-:-:S09]  /*0f40*/  IMAD.WIDE.U32 R4, R7, 0x4, R4 ;  /* 0x0000000407047825 */ /* 0x001fd200078e0004 */
[----:B------:R-:W0:Y:S02]  /*0f50*/  F2F.F32.F64 R3, R2 ;  /* 0x0000000200037310 */ /* 0x000e240000301000 */
[----:B0-----:R-:W-:Y:S01]  /*0f60*/  STG.E desc[UR6][R4.64], R3 ;  /* 0x0000000304007986 */ /* 0x001fe2000c101906 */
[----:B------:R-:W-:Y:S05]  /*0f70*/  EXIT ;  /* 0x000000000000794d */ /* 0x000fea0003800000 */
.L_x_2:
        /* <DEDUP_REMOVED lines=16> */
.L_x_6:


//--------------------- .text._Z18executeSecondLayerPfS_S_ --------------------------
	.section	.text._Z18executeSecondLayerPfS_S_,"ax",@progbits
	.align	128
        .global         _Z18executeSecondLayerPfS_S_
        .type           _Z18executeSecondLayerPfS_S_,@function
        .size           _Z18executeSecondLayerPfS_S_,(.L_x_7 - _Z18executeSecondLayerPfS_S_)
        .other          _Z18executeSecondLayerPfS_S_,@"STO_CUDA_ENTRY STV_DEFAULT"
_Z18executeSecondLayerPfS_S_:
.text._Z18executeSecondLayerPfS_S_:
[----:B------:R-:W-:Y:S01]  /*0000*/  LDC R1, c[0x0][0x37c] ;  /* 0x0000df00ff017b82 */ /* 0x000fe20000000800 */
[----:B------:R-:W0:Y:S07]  /*0010*/  S2R R4, SR_CTAID.X ;  /* 0x0000000000047919 */ /* 0x000e2e0000002500 */
[----:B------:R-:W1:Y:S01]  /*0020*/  LDC.64 R12, c[0x0][0x388] ;  /* 0x0000e200ff0c7b82 */ /* 0x000e620000000a00 */
[----:B------:R-:W2:Y:S01]  /*0030*/  LDCU.64 UR4, c[0x0][0x358] ;  /* 0x00006b00ff0477ac */ /* 0x000ea20008000a00 */
[----:B------:R-:W3:Y:S01]  /*0040*/  S2R R0, SR_TID.X ;  /* 0x0000000000007919 */ /* 0x000ee20000002100 */
[----:B------:R-:W4:Y:S01]  /*0050*/  LDCU UR6, c[0x3][0x64] ;  /* 0x00c00c80ff0677ac */ /* 0x000f220008000800 */
[----:B------:R-:W3:Y:S04]  /*0060*/  S2R R2, SR_TID.Y ;  /* 0x0000000000027919 */ /* 0x000ee80000002200 */
[----:B------:R-:W5:Y:S01]  /*0070*/  LDC.64 R14, c[0x0][0x380] ;  /* 0x0000e000ff0e7b82 */ /* 0x000f620000000a00 */
[----:B------:R-:W5:Y:S01]  /*0080*/  LDCU.128 UR8, c[0x3][0x70] ;  /* 0x00c00e00ff0877ac */ /* 0x000f620008000c00 */
[----:B------:R-:W4:Y:S01]  /*0090*/  S2R R3, SR_CTAID.Y ;  /* 0x0000000000037919 */ /* 0x000f220000002600 */
[----:B0-----:R-:W-:-:S04]  /*00a0*/  IMAD R9, R4, 0x9c, RZ ;  /* 0x0000009c04097824 */ /* 0x001fc800078e02ff */
[----:B-1----:R-:W-:-:S04]  /*00b0*/  IMAD.WIDE.U32 R8, R9, 0x4, R12 ;  /* 0x0000000409087825 */ /* 0x002fc800078e000c */
[----:B---3--:R-:W-:Y:S01]  /*00c0*/  IMAD R6, R2, 0xd, R0 ;  /* 0x0000000d02067824 */ /* 0x008fe200078e0200 */
[----:B--2---:R-:W2:Y:S03]  /*00d0*/  LDG.E R10, desc[UR4][R8.64] ;  /* 0x00000004080a7981 */ /* 0x004ea6000c1e1900 */
[----:B----4-:R-:W-:-:S05]  /*00e0*/  IMAD R5, R3, 0x1fb, R6 ;  /* 0x000001fb03057824 */ /* 0x010fca00078e0206 */
[----:B------:R-:W-:-:S04]  /*00f0*/  SHF.L.U32 R5, R5, 0x1, RZ ;  /* 0x0000000105057819 */ /* 0x000fc800000006ff */
[----:B------:R-:W-:Y:S01]  /*0100*/  IADD3 R11, PT, PT, R5, UR6, RZ ;  /* 0x00000006050b7c10 */ /* 0x000fe2000fffe0ff */
[----:B------:R-:W-:Y:S01]  /*0110*/  IMAD.WIDE.U32 R12, R4, 0x270, R12 ;  /* 0x00000270040c7825 */ /* 0x000fe200078e000c */
[----:B------:R-:W0:Y:S03]  /*0120*/  LDCU.64 UR6, c[0x3][0x68] ;  /* 0x00c00d00ff0677ac */ /* 0x000e260008000a00 */
[C---:B-----5:R-:W-:Y:S01]  /*0130*/  IMAD.WIDE.U32 R18, R11.reuse, 0x4, R14 ;  /* 0x000000040b127825 */ /* 0x060fe200078e000e */
[----:B------:R-:W3:Y:S04]  /*0140*/  LDG.E R6, desc[UR4][R12.64+0x4] ;  /* 0x000004040c067981 */ /* 0x000ee8000c1e1900 */
[----:B------:R-:W3:Y:S01]  /*0150*/  LDG.E R7, desc[UR4][R18.64] ;  /* 0x0000000412077981 */ /* 0x000ee2000c1e1900 */
[----:B------:R-:W-:-:S02]  /*0160*/  IADD3 R21, PT, PT, R11, 0xa9, RZ ;  /* 0x000000a90b157810 */ /* 0x000fc40007ffe0ff */
[----:B------:R-:W-:Y:S01]  /*0170*/  IADD3 R23, PT, PT, R11, 0x152, RZ ;  /* 0x000001520b177810 */ /* 0x000fe20007ffe0ff */
[----:B------:R-:W4:Y:S02]  /*0180*/  LDG.E R8, desc[UR4][R12.64+0x8] ;  /* 0x000008040c087981 */ /* 0x000f24000c1e1900 */
[--C-:B------:R-:W-:Y:S02]  /*0190*/  IMAD.WIDE.U32 R20, R21, 0x4, R14.reuse ;  /* 0x0000000415147825 */ /* 0x100fe400078e000e */
[----:B------:R-:W5:Y:S02]  /*01a0*/  LDG.E R9, desc[UR4][R12.64+0xc] ;  /* 0x00000c040c097981 */ /* 0x000f64000c1e1900 */
[----:B------:R-:W-:Y:S02]  /*01b0*/  IMAD.WIDE.U32 R22, R23, 0x4, R14 ;  /* 0x0000000417167825 */ /* 0x000fe400078e000e */
[----:B------:R1:W4:Y:S04]  /*01c0*/  LDG.E R16, desc[UR4][R20.64] ;  /* 0x0000000414107981 */ /* 0x000328000c1e1900 */
[----:B------:R-:W5:Y:S01]  /*01d0*/  LDG.E R17, desc[UR4][R22.64] ;  /* 0x0000000416117981 */ /* 0x000f62000c1e1900 */
[----:B------:R-:W-:-:S02]  /*01e0*/  ISETP.NE.AND P0, PT, R4, 0x1, PT ;  /* 0x000000010400780c */ /* 0x000fc40003f05270 */
[C---:B------:R-:W-:Y:S01]  /*01f0*/  IADD3 R27, PT, PT, R11.reuse, 0x1fb, RZ ;  /* 0x000001fb0b1b7810 */ /* 0x040fe20007ffe0ff */
[----:B------:R-:W5:Y:S01]  /*0200*/  LDG.E R24, desc[UR4][R12.64+0x10] ;  /* 0x000010040c187981 */ /* 0x000f62000c1e1900 */
[C---:B------:R-:W-:Y:S02]  /*0210*/  IADD3 R29, PT, PT, R11.reuse, 0x2a4, RZ ;  /* 0x000002a40b1d7810 */ /* 0x040fe40007ffe0ff */
[----:B-1----:R-:W-:Y:S01]  /*0220*/  IADD3 R21, PT, PT, R11, 0x34d, RZ ;  /* 0x0000034d0b157810 */ /* 0x002fe20007ffe0ff */
[--C-:B------:R-:W-:Y:S01]  /*0230*/  IMAD.WIDE.U32 R26, R27, 0x4, R14.reuse ;  /* 0x000000041b1a7825 */ /* 0x100fe200078e000e */
[----:B------:R-:W-:Y:S01]  /*0240*/  LOP3.LUT P1, RZ, R2, R0, RZ, 0xfc, !PT ;  /* 0x0000000002ff7212 */ /* 0x000fe2000782fcff */
[----:B------:R-:W5:Y:S02]  /*0250*/  LDG.E R23, desc[UR4][R12.64+0x14] ;  /* 0x000014040c177981 */ /* 0x000f64000c1e1900 */
[--C-:B------:R-:W-:Y:S01]  /*0260*/  IMAD.WIDE.U32 R28, R29, 0x4, R14.reuse ;  /* 0x000000041d1c7825 */ /* 0x100fe200078e000e */
[----:B0-----:R-:W-:Y:S01]  /*0270*/  IADD3 R25, PT, PT, R5, UR6, RZ ;  /* 0x0000000605197c10 */ /* 0x001fe2000fffe0ff */
[----:B------:R-:W5:Y:S02]  /*0280*/  LDG.E R26, desc[UR4][R26.64] ;  /* 0x000000041a1a7981 */ /* 0x000f64000c1e1900 */
[----:B------:R-:W-:-:S02]  /*0290*/  IMAD.WIDE.U32 R20, R21, 0x4, R14 ;  /* 0x0000000415147825 */ /* 0x000fc400078e000e */
[----:B------:R0:W5:Y:S04]  /*02a0*/  LDG.E R22, desc[UR4][R28.64] ;  /* 0x000000041c167981 */ /* 0x000168000c1e1900 */
[----:B------:R-:W5:Y:S04]  /*02b0*/  LDG.E R20, desc[UR4][R20.64] ;  /* 0x0000000414147981 */ /* 0x000f68000c1e1900 */
[----:B------:R-:W5:Y:S01]  /*02c0*/  LDG.E R21, desc[UR4][R12.64+0x18] ;  /* 0x000018040c157981 */ /* 0x000f62000c1e1900 */
[----:B0-----:R-:W-:Y:S01]  /*02d0*/  IADD3 R29, PT, PT, R25, 0x152, RZ ;  /* 0x00000152191d7810 */ /* 0x001fe20007ffe0ff */
[----:B--2---:R-:W-:-:S04]  /*02e0*/  FADD R10, RZ, R10 ;  /* 0x0000000aff0a7221 */ /* 0x004fc80000000000 */
[----:B------:R-:W-:-:S05]  /*02f0*/  FADD R11, RZ, R10 ;  /* 0x0000000aff0b7221 */ /* 0x000fca0000000000 */
[----:B------:R-:W-:Y:S02]  /*0300*/  @!P0 FSEL R10, R11, R10, !P1 ;  /* 0x0000000a0b0a8208 */ /* 0x000fe40004800000 */
[----:B------:R-:W2:Y:S03]  /*0310*/  LDG.E R11, desc[UR4][R12.64+0x1c] ;  /* 0x00001c040c0b7981 */ /* 0x000ea6000c1e1900 */
[----:B---3--:R-:W-:Y:S01]  /*0320*/  FFMA R27, R7, R6, R10 ;  /* 0x00000006071b7223 */ /* 0x008fe2000000000a */
[C---:B------:R-:W-:Y:S01]  /*0330*/  IMAD.WIDE.U32 R6, R25.reuse, 0x4, R14 ;  /* 0x0000000419067825 */ /* 0x040fe200078e000e */
[----:B------:R-:W-:-:S04]  /*0340*/  IADD3 R10, PT, PT, R25, 0xa9, RZ ;  /* 0x000000a9190a7810 */ /* 0x000fc80007ffe0ff */
[----:B------:R0:W2:Y:S02]  /*0350*/  LDG.E R19, desc[UR4][R6.64] ;  /* 0x0000000406137981 */ /* 0x0000a4000c1e1900 */
[----:B0-----:R-:W-:Y:S02]  /*0360*/  IMAD.WIDE.U32 R6, R10, 0x4, R14 ;  /* 0x000000040a067825 */ /* 0x001fe400078e000e */
[----:B------:R-:W3:Y:S04]  /*0370*/  LDG.E R10, desc[UR4][R12.64+0x20] ;  /* 0x000020040c0a7981 */ /* 0x000ee8000c1e1900 */
[----:B------:R0:W3:Y:S01]  /*0380*/  LDG.E R18, desc[UR4][R6.64] ;  /* 0x0000000406127981 */ /* 0x0000e2000c1e1900 */
[----:B----4-:R-:W-:-:S04]  /*0390*/  FFMA R8, R16, R8, R27 ;  /* 0x0000000810087223 */ /* 0x010fc8000000001b */
[----:B-----5:R-:W-:Y:S01]  /*03a0*/  FFMA R27, R17, R9, R8 ;  /* 0x00000009111b7223 */ /* 0x020fe20000000008 */
[----:B------:R-:W-:Y:S01]  /*03b0*/  IADD3 R17, PT, PT, R25, 0x1fb, RZ ;  /* 0x000001fb19117810 */ /* 0x000fe20007ffe0ff */
[----:B0-----:R-:W-:-:S04]  /*03c0*/  IMAD.WIDE.U32 R6, R29, 0x4, R14 ;  /* 0x000000041d067825 */ /* 0x001fc800078e000e */
[----:B------:R-:W-:Y:S01]  /*03d0*/  IMAD.WIDE.U32 R16, R17, 0x4, R14 ;  /* 0x0000000411107825 */ /* 0x000fe200078e000e */
[----:B------:R-:W4:Y:S04]  /*03e0*/  LDG.E R9, desc[UR4][R6.64] ;  /* 0x0000000406097981 */ /* 0x000f28000c1e1900 */
[----:B------:R0:W5:Y:S04]  /*03f0*/  LDG.E R8, desc[UR4][R16.64] ;  /* 0x0000000410087981 */ /* 0x000168000c1e1900 */
[----:B------:R-:W4:Y:S04]  /*0400*/  LDG.E R7, desc[UR4][R12.64+0x24] ;  /* 0x000024040c077981 */ /* 0x000f28000c1e1900 */
[----:B------:R-:W5:Y:S01]  /*0410*/  LDG.E R6, desc[UR4][R12.64+0x28] ;  /* 0x000028040c067981 */ /* 0x000f62000c1e1900 */
[C---:B------:R-:W-:Y:S01]  /*0420*/  IADD3 R29, PT, PT, R25.reuse, 0x2a4, RZ ;  /* 0x000002a4191d7810 */ /* 0x040fe20007ffe0ff */
[----:B------:R-:W-:Y:S01]  /*0430*/  FFMA R24, R26, R24, R27 ;  /* 0x000000181a187223 */ /* 0x000fe2000000001b */
[----:B------:R-:W-:-:S03]  /*0440*/  IADD3 R25, PT, PT, R25, 0x34d, RZ ;  /* 0x0000034d19197810 */ /* 0x000fc60007ffe0ff */
[----:B0-----:R-:W-:-:S04]  /*0450*/  IMAD.WIDE.U32 R16, R29, 0x4, R14 ;  /* 0x000000041d107825 */ /* 0x001fc800078e000e */
[----:B------:R-:W-:Y:S01]  /*0460*/  FFMA R23, R22, R23, R24 ;  /* 0x0000001716177223 */ /* 0x000fe20000000018 */
[----:B------:R0:W5:Y:S03]  /*0470*/  LDG.E R26, desc[UR4][R16.64] ;  /* 0x00000004101a7981 */ /* 0x000166000c1e1900 */
[----:B------:R-:W-:Y:S01]  /*0480*/  FFMA R22, R20, R21, R23 ;  /* 0x0000001514167223 */ /* 0x000fe20000000017 */
[----:B------:R-:W-:Y:S01]  /*0490*/  IADD3 R20, PT, PT, R5, UR7, RZ ;  /* 0x0000000705147c10 */ /* 0x000fe2000fffe0ff */
[----:B------:R-:W1:Y:S01]  /*04a0*/  LDCU.64 UR6, c[0x3][0xc0] ;  /* 0x00c01800ff0677ac */ /* 0x000e620008000a00 */
[----:B0-----:R-:W-:Y:S02]  /*04b0*/  IMAD.WIDE.U32 R16, R25, 0x4, R14 ;  /* 0x0000000419107825 */ /* 0x001fe400078e000e */
[----:B------:R-:W5:Y:S01]  /*04c0*/  LDG.E R25, desc[UR4][R12.64+0x2c] ;  /* 0x00002c040c197981 */ /* 0x000f62000c1e1900 */
[----:B------:R-:W-:-:S03]  /*04d0*/  IADD3 R21, PT, PT, R20, 0xa9, RZ ;  /* 0x000000a914157810 */ /* 0x000fc60007ffe0ff */
[----:B------:R-:W5:Y:S01]  /*04e0*/  LDG.E R16, desc[UR4][R16.64] ;  /* 0x0000000410107981 */ /* 0x000f62000c1e1900 */
[----:B------:R-:W-:-:S03]  /*04f0*/  IADD3 R27, PT, PT, R20, 0x152, RZ ;  /* 0x00000152141b7810 */ /* 0x000fc60007ffe0ff */
[----:B------:R-:W5:Y:S01]  /*0500*/  LDG.E R17, desc[UR4][R12.64+0x30] ;  /* 0x000030040c117981 */ /* 0x000f62000c1e1900 */
[----:B--2---:R-:W-:Y:S01]  /*0510*/  FFMA R11, R19, R11, R22 ;  /* 0x0000000b130b7223 */ /* 0x004fe20000000016 */
[----:B------:R-:W-:-:S05]  /*0520*/  IMAD.WIDE.U32 R22, R20, 0x4, R14 ;  /* 0x0000000414167825 */ /* 0x000fca00078e000e */
[----:B------:R-:W2:Y:S01]  /*0530*/  LDG.E R19, desc[UR4][R22.64] ;  /* 0x0000000416137981 */ /* 0x000ea2000c1e1900 */
[----:B---3--:R-:W-:Y:S01]  /*0540*/  FFMA R24, R18, R10, R11 ;  /* 0x0000000a12187223 */ /* 0x008fe2000000000b */
[--C-:B------:R-:W-:Y:S02]  /*0550*/  IMAD.WIDE.U32 R10, R21, 0x4, R14.reuse ;  /* 0x00000004150a7825 */ /* 0x100fe400078e000e */
[----:B------:R-:W3:Y:S04]  /*0560*/  LDG.E R22, desc[UR4][R12.64+0x38] ;  /* 0x000038040c167981 */ /* 0x000ee8000c1e1900 */
[----:B------:R-:W2:Y:S04]  /*0570*/  LDG.E R21, desc[UR4][R12.64+0x34] ;  /* 0x000034040c157981 */ /* 0x000ea8000c1e1900 */
[----:B------:R0:W3:Y:S02]  /*0580*/  LDG.E R18, desc[UR4][R10.64] ;  /* 0x000000040a127981 */ /* 0x0000e4000c1e1900 */
[----:B0-----:R-:W-:-:S06]  /*0590*/  IMAD.WIDE.U32 R10, R27, 0x4, R14 ;  /* 0x000000041b0a7825 */ /* 0x001fcc00078e000e */
[----:B------:R-:W3:Y:S01]  /*05a0*/  LDG.E R11, desc[UR4][R10.64] ;  /* 0x000000040a0b7981 */ /* 0x000ee2000c1e1900 */
[----:B----4-:R-:W-:Y:S01]  /*05b0*/  FFMA R7, R9, R7, R24 ;  /* 0x0000000709077223 */ /* 0x010fe20000000018 */
[----:B------:R-:W-:Y:S02]  /*05c0*/  IADD3 R9, PT, PT, R20, 0x1fb, RZ ;  /* 0x000001fb14097810 */ /* 0x000fe40007ffe0ff */
[----:B------:R-:W4:Y:S01]  /*05d0*/  LDG.E R10, desc[UR4][R12.64+0x3c] ;  /* 0x00003c040c0a7981 */ /* 0x000f22000c1e1900 */
[----:B-----5:R-:W-:Y:S02]  /*05e0*/  FFMA R23, R8, R6, R7 ;  /* 0x0000000608177223 */ /* 0x020fe40000000007 */
[----:B------:R-:W-:Y:S01]  /*05f0*/  IMAD.WIDE.U32 R8, R9, 0x4, R14 ;  /* 0x0000000409087825 */ /* 0x000fe200078e000e */
[----:B------:R-:W-:-:S05]  /*0600*/  IADD3 R7, PT, PT, R20, 0x2a4, RZ ;  /* 0x000002a414077810 */ /* 0x000fca0007ffe0ff */
[----:B------:R-:W5:Y:S01]  /*0610*/  LDG.E R8, desc[UR4][R8.64] ;  /* 0x0000000408087981 */ /* 0x000f62000c1e1900 */
[--C-:B------:R-:W-:Y:S01]  /*0620*/  IMAD.WIDE.U32 R6, R7, 0x4, R14.reuse ;  /* 0x0000000407067825 */ /* 0x100fe200078e000e */
[----:B------:R-:W-:Y:S02]  /*0630*/  IADD3 R27, PT, PT, R20, 0x34d, RZ ;  /* 0x0000034d141b7810 */ /* 0x000fe40007ffe0ff */
[----:B------:R-:W5:Y:S04]  /*0640*/  LDG.E R20, desc[UR4][R12.64+0x44] ;  /* 0x000044040c147981 */ /* 0x000f68000c1e1900 */
[----:B------:R0:W5:Y:S04]  /*0650*/  LDG.E R24, desc[UR4][R6.64] ;  /* 0x0000000406187981 */ /* 0x000168000c1e1900 */
[----:B------:R-:W5:Y:S01]  /*0660*/  LDG.E R9, desc[UR4][R12.64+0x40] ;  /* 0x000040040c097981 */ /* 0x000f62000c1e1900 */
[----:B0-----:R-:W-:-:S03]  /*0670*/  IMAD.WIDE.U32 R6, R27, 0x4, R14 ;  /* 0x000000041b067825 */ /* 0x001fc600078e000e */
[----:B------:R-:W5:Y:S04]  /*0680*/  LDG.E R27, desc[UR4][R12.64+0x48] ;  /* 0x000048040c1b7981 */ /* 0x000f68000c1e1900 */
[----:B------:R0:W5:Y:S01]  /*0690*/  LDG.E R28, desc[UR4][R6.64] ;  /* 0x00000004061c7981 */ /* 0x000162000c1e1900 */
[----:B------:R-:W-:Y:S01]  /*06a0*/  FFMA R25, R26, R25, R23 ;  /* 0x000000191a197223 */ /* 0x000fe20000000017 */
[----:B------:R-:W-:-:S03]  /*06b0*/  IADD3 R23, PT, PT, R5, UR8, RZ ;  /* 0x0000000805177c10 */ /* 0x000fc6000fffe0ff */
[----:B------:R-:W-:Y:S02]  /*06c0*/  FFMA R26, R16, R17, R25 ;  /* 0x00000011101a7223 */ /* 0x000fe40000000019 */
[----:B------:R-:W5:Y:S01]  /*06d0*/  LDG.E R17, desc[UR4][R12.64+0x4c] ;  /* 0x00004c040c117981 */ /* 0x000f62000c1e1900 */
[----:B0-----:R-:W-:-:S05]  /*06e0*/  IMAD.WIDE.U32 R6, R23, 0x4, R14 ;  /* 0x0000000417067825 */ /* 0x001fca00078e000e */
[----:B------:R0:W5:Y:S01]  /*06f0*/  LDG.E R16, desc[UR4][R6.64] ;  /* 0x0000000406107981 */ /* 0x000162000c1e1900 */
[----:B------:R-:W-:Y:S01]  /*0700*/  IADD3 R29, PT, PT, R23, 0x2a4, RZ ;  /* 0x000002a4171d7810 */ /* 0x000fe20007ffe0ff */
[----:B--2---:R-:W-:Y:S01]  /*0710*/  FFMA R19, R19, R21, R26 ;  /* 0x0000001513137223 */ /* 0x004fe2000000001a */
[----:B------:R-:W-:-:S03]  /*0720*/  IADD3 R21, PT, PT, R23, 0xa9, RZ ;  /* 0x000000a917157810 */ /* 0x000fc60007ffe0ff */
[----:B---3--:R-:W-:Y:S02]  /*0730*/  FFMA R22, R18, R22, R19 ;  /* 0x0000001612167223 */ /* 0x008fe40000000013 */
[----:B------:R-:W-:Y:S01]  /*0740*/  IMAD.WIDE.U32 R18, R21, 0x4, R14 ;  /* 0x0000000415127825 */ /* 0x000fe200078e000e */
[----:B------:R-:W-:-:S05]  /*0750*/  IADD3 R21, PT, PT, R23, 0x152, RZ ;  /* 0x0000015217157810 */ /* 0x000fca0007ffe0ff */
[----:B------:R-:W2:Y:S01]  /*0760*/  LDG.E R18, desc[UR4][R18.64] ;  /* 0x0000000412127981 */ /* 0x000ea2000c1e1900 */
[----:B0-----:R-:W-:Y:S01]  /*0770*/  IMAD.WIDE.U32 R6, R21, 0x4, R14 ;  /* 0x0000000415067825 */ /* 0x001fe200078e000e */
[----:B------:R-:W-:Y:S02]  /*0780*/  IADD3 R21, PT, PT, R23, 0x1fb, RZ ;  /* 0x000001fb17157810 */ /* 0x000fe40007ffe0ff */
[----:B------:R-:W2:Y:S01]  /*0790*/  LDG.E R19, desc[UR4][R12.64+0x50] ;  /* 0x000050040c137981 */ /* 0x000ea2000c1e1900 */
[----:B----4-:R-:W-:-:S03]  /*07a0*/  FFMA R25, R11, R10, R22 ;  /* 0x0000000a0b197223 */ /* 0x010fc60000000016 */
[----:B------:R0:W3:Y:S04]  /*07b0*/  LDG.E R11, desc[UR4][R6.64] ;  /* 0x00000004060b7981 */ /* 0x0000e8000c1e1900 */
[----:B------:R-:W3:Y:S01]  /*07c0*/  LDG.E R10, desc[UR4][R12.64+0x54] ;  /* 0x000054040c0a7981 */ /* 0x000ee2000c1e1900 */
[----:B0-----:R-:W-:-:S03]  /*07d0*/  IMAD.WIDE.U32 R6, R21, 0x4, R14 ;  /* 0x0000000415067825 */ /* 0x001fc600078e000e */
[----:B------:R-:W4:Y:S04]  /*07e0*/  LDG.E R21, desc[UR4][R12.64+0x58] ;  /* 0x000058040c157981 */ /* 0x000f28000c1e1900 */
[----:B------:R0:W4:Y:S01]  /*07f0*/  LDG.E R22, desc[UR4][R6.64] ;  /* 0x0000000406167981 */ /* 0x000122000c1e1900 */
[----:B------:R-:W-:Y:S01]  /*0800*/  IADD3 R23, PT, PT, R23, 0x34d, RZ ;  /* 0x0000034d17177810 */ /* 0x000fe20007ffe0ff */
[----:B-----5:R-:W-:Y:S01]  /*0810*/  FFMA R9, R8, R9, R25 ;  /* 0x0000000908097223 */ /* 0x020fe20000000019 */
[----:B0-----:R-:W-:-:S04]  /*0820*/  IMAD.WIDE.U32 R6, R29, 0x4, R14 ;  /* 0x000000041d067825 */ /* 0x001fc800078e000e */
[----:B------:R-:W-:Y:S01]  /*0830*/  FFMA R25, R24, R20, R9 ;  /* 0x0000001418197223 */ /* 0x000fe20000000009 */
[----:B------:R-:W-:Y:S01]  /*0840*/  IADD3 R20, PT, PT, R5, UR9, RZ ;  /* 0x0000000905147c10 */ /* 0x000fe2000fffe0ff */
[----:B------:R-:W5:Y:S04]  /*0850*/  LDG.E R9, desc[UR4][R12.64+0x5c] ;  /* 0x00005c040c097981 */ /* 0x000f68000c1e1900 */
[----:B------:R0:W5:Y:S04]  /*0860*/  LDG.E R8, desc[UR4][R6.64] ;  /* 0x0000000406087981 */ /* 0x000168000c1e1900 */
[----:B------:R-:W5:Y:S01]  /*0870*/  LDG.E R24, desc[UR4][R12.64+0x60] ;  /* 0x000060040c187981 */ /* 0x000f62000c1e1900 */
[----:B0-----:R-:W-:-:S05]  /*0880*/  IMAD.WIDE.U32 R6, R23, 0x4, R14 ;  /* 0x0000000417067825 */ /* 0x001fca00078e000e */
[----:B------:R0:W5:Y:S01]  /*0890*/  LDG.E R23, desc[UR4][R6.64] ;  /* 0x0000000406177981 */ /* 0x000162000c1e1900 */
[----:B------:R-:W-:-:S03]  /*08a0*/  FFMA R27, R28, R27, R25 ;  /* 0x0000001b1c1b7223 */ /* 0x000fc60000000019 */
[----:B------:R-:W5:Y:S01]  /*08b0*/  LDG.E R25, desc[UR4][R12.64+0x64] ;  /* 0x000064040c197981 */ /* 0x000f62000c1e1900 */
[----:B0-----:R-:W-:-:S05]  /*08c0*/  IMAD.WIDE.U32 R6, R20, 0x4, R14 ;  /* 0x0000000414067825 */ /* 0x001fca00078e000e */
[----:B------:R0:W5:Y:S01]  /*08d0*/  LDG.E R26, desc[UR4][R6.64] ;  /* 0x00000004061a7981 */ /* 0x000162000c1e1900 */
[----:B------:R-:W-:Y:S01]  /*08e0*/  FFMA R27, R16, R17, R27 ;  /* 0x00000011101b7223 */ /* 0x000fe2000000001b */
[----:B------:R-:W-:Y:S02]  /*08f0*/  IADD3 R29, PT, PT, R20, 0xa9, RZ ;  /* 0x000000a9141d7810 */ /* 0x000fe40007ffe0ff */
[----:B------:R-:W5:Y:S03]  /*0900*/  LDG.E R16, desc[UR4][R12.64+0x68] ;  /* 0x000068040c107981 */ /* 0x000f66000c1e1900 */
[----:B0-----:R-:W-:-:S05]  /*0910*/  IMAD.WIDE.U32 R6, R29, 0x4, R14 ;  /* 0x000000041d067825 */ /* 0x001fca00078e000e */
[----:B------:R0:W5:Y:S01]  /*0920*/  LDG.E R17, desc[UR4][R6.64] ;  /* 0x0000000406117981 */ /* 0x000162000c1e1900 */
[----:B--2---:R-:W-:Y:S01]  /*0930*/  FFMA R18, R18, R19, R27 ;  /* 0x0000001312127223 */ /* 0x004fe2000000001b */
[----:B------:R-:W-:-:S03]  /*0940*/  IADD3 R27, PT, PT, R20, 0x152, RZ ;  /* 0x00000152141b7810 */ /* 0x000fc60007ffe0ff */
[----:B---3--:R-:W-:Y:S02]  /*0950*/  FFMA R19, R11, R10, R18 ;  /* 0x0000000a0b137223 */ /* 0x008fe40000000012 */
[--C-:B------:R-:W-:Y:S01]  /*0960*/  IMAD.WIDE.U32 R10, R27, 0x4, R14.reuse ;  /* 0x000000041b0a7825 */ /* 0x100fe200078e000e */
[----:B------:R-:W-:Y:S01]  /*0970*/  IADD3 R27, PT, PT, R20, 0x1fb, RZ ;  /* 0x000001fb141b7810 */ /* 0x000fe20007ffe0ff */
[----:B------:R-:W2:Y:S04]  /*0980*/  LDG.E R18, desc[UR4][R12.64+0x6c] ;  /* 0x00006c040c127981 */ /* 0x000ea8000c1e1900 */
[----:B------:R-:W2:Y:S01]  /*0990*/  LDG.E R10, desc[UR4][R10.64] ;  /* 0x000000040a0a7981 */ /* 0x000ea2000c1e1900 */
[----:B0-----:R-:W-:-:S04]  /*09a0*/  IMAD.WIDE.U32 R6, R27, 0x4, R14 ;  /* 0x000000041b067825 */ /* 0x001fc800078e000e */
[----:B----4-:R-:W-:Y:S01]  /*09b0*/  FFMA R22, R22, R21, R19 ;  /* 0x0000001516167223 */ /* 0x010fe20000000013 */
[C---:B------:R-:W-:Y:S01]  /*09c0*/  IADD3 R21, PT, PT, R20.reuse, 0x2a4, RZ ;  /* 0x000002a414157810 */ /* 0x040fe20007ffe0ff */
[----:B------:R-:W3:Y:S04]  /*09d0*/  LDG.E R19, desc[UR4][R12.64+0x70] ;  /* 0x000070040c137981 */ /* 0x000ee8000c1e1900 */
[----:B------:R0:W3:Y:S01]  /*09e0*/  LDG.E R11, desc[UR4][R6.64] ;  /* 0x00000004060b7981 */ /* 0x0000e2000c1e1900 */
[----:B------:R-:W-:Y:S01]  /*09f0*/  IADD3 R27, PT, PT, R20, 0x34d, RZ ;  /* 0x0000034d141b7810 */ /* 0x000fe20007ffe0ff */
[----:B0-----:R-:W-:Y:S02]  /*0a00*/  IMAD.WIDE.U32 R6, R21, 0x4, R14 ;  /* 0x0000000415067825 */ /* 0x001fe400078e000e */
[----:B------:R-:W4:Y:S02]  /*0a10*/  LDG.E R21, desc[UR4][R12.64+0x74] ;  /* 0x000074040c157981 */ /* 0x000f24000c1e1900 */
[----:B-----5:R-:W-:-:S02]  /*0a20*/  FFMA R22, R8, R9, R22 ;  /* 0x0000000908167223 */ /* 0x020fc40000000016 */
[----:B------:R0:W4:Y:S04]  /*0a30*/  LDG.E R20, desc[UR4][R6.64] ;  /* 0x0000000406147981 */ /* 0x000128000c1e1900 */
[----:B------:R-:W5:Y:S01]  /*0a40*/  LDG.E R8, desc[UR4][R12.64+0x78] ;  /* 0x000078040c087981 */ /* 0x000f62000c1e1900 */
[----:B0-----:R-:W-:-:S04]  /*0a50*/  IMAD.WIDE.U32 R6, R27, 0x4, R14 ;  /* 0x000000041b067825 */ /* 0x001fc800078e000e */
[----:B------:R-:W-:Y:S01]  /*0a60*/  FFMA R23, R23, R24, R22 ;  /* 0x0000001817177223 */ /* 0x000fe20000000016 */
[----:B------:R-:W-:Y:S01]  /*0a70*/  IADD3 R22, PT, PT, R5, UR10, RZ ;  /* 0x0000000a05167c10 */ /* 0x000fe2000fffe0ff */
[----:B------:R0:W5:Y:S02]  /*0a80*/  LDG.E R9, desc[UR4][R6.64] ;  /* 0x0000000406097981 */ /* 0x000164000c1e1900 */
[----:B------:R-:W-:Y:S02]  /*0a90*/  FFMA R28, R26, R25, R23 ;  /* 0x000000191a1c7223 */ /* 0x000fe40000000017 */
[C---:B------:R-:W-:Y:S01]  /*0aa0*/  IMAD.WIDE.U32 R24, R22.reuse, 0x4, R14 ;  /* 0x0000000416187825 */ /* 0x040fe200078e000e */
[----:B------:R-:W-:-:S05]  /*0ab0*/  IADD3 R23, PT, PT, R22, 0xa9, RZ ;  /* 0x000000a916177810 */ /* 0x000fca0007ffe0ff */
[----:B0-----:R-:W-:Y:S01]  /*0ac0*/  IMAD.WIDE.U32 R6, R23, 0x4, R14 ;  /* 0x0000000417067825 */ /* 0x001fe200078e000e */
[----:B------:R-:W5:Y:S04]  /*0ad0*/  LDG.E R24, desc[UR4][R24.64] ;  /* 0x0000000418187981 */ /* 0x000f68000c1e1900 */
[----:B------:R-:W5:Y:S04]  /*0ae0*/  LDG.E R23, desc[UR4][R12.64+0x7c] ;  /* 0x00007c040c177981 */ /* 0x000f68000c1e1900 */
[----:B------:R0:W5:Y:S04]  /*0af0*/  LDG.E R26, desc[UR4][R6.64] ;  /* 0x00000004061a7981 */ /* 0x000168000c1e1900 */
[----:B------:R-:W5:Y:S01]  /*0b00*/  LDG.E R25, desc[UR4][R12.64+0x80] ;  /* 0x000080040c197981 */ /* 0x000f62000c1e1900 */
[----:B------:R-:W-:Y:S01]  /*0b10*/  FFMA R27, R17, R16, R28 ;  /* 0x00000010111b7223 */ /* 0x000fe2000000001c */
[----:B------:R-:W-:-:S02]  /*0b20*/  IADD3 R29, PT, PT, R22, 0x152, RZ ;  /* 0x00000152161d7810 */ /* 0x000fc40007ffe0ff */
[----:B------:R-:W5:Y:S03]  /*0b30*/  LDG.E R17, desc[UR4][R12.64+0x84] ;  /* 0x000084040c117981 */ /* 0x000f66000c1e1900 */
[----:B0-----:R-:W-:Y:S01]  /*0b40*/  IMAD.WIDE.U32 R6, R29, 0x4, R14 ;  /* 0x000000041d067825 */ /* 0x001fe200078e000e */
[----:B------:R-:W-:-:S04]  /*0b50*/  IADD3 R29, PT, PT, R22, 0x34d, RZ ;  /* 0x0000034d161d7810 */ /* 0x000fc80007ffe0ff */
[----:B------:R0:W5:Y:S02]  /*0b60*/  LDG.E R16, desc[UR4][R6.64] ;  /* 0x0000000406107981 */ /* 0x000164000c1e1900 */
[----:B0-----:R-:W-:-:S04]  /*0b70*/  IMAD.WIDE.U32 R6, R29, 0x4, R14 ;  /* 0x000000041d067825 */ /* 0x001fc800078e000e */
[----:B--2---:R-:W-:Y:S01]  /*0b80*/  FFMA R10, R10, R18, R27 ;  /* 0x000000120a0a7223 */ /* 0x004fe2000000001b */
[C---:B------:R-:W-:Y:S01]  /*0b90*/  IADD3 R27, PT, PT, R22.reuse, 0x1fb, RZ ;  /* 0x000001fb161b7810 */ /* 0x040fe20007ffe0ff */
[----:B------:R-:W2:Y:S02]  /*0ba0*/  LDG.E R18, desc[UR4][R12.64+0x88] ;  /* 0x000088040c127981 */ /* 0x000ea4000c1e1900 */
[----:B---3--:R-:W-:Y:S02]  /*0bb0*/  FFMA R19, R11, R19, R10 ;  /* 0x000000130b137223 */ /* 0x008fe4000000000a */
[----:B------:R-:W-:Y:S01]  /*0bc0*/  IMAD.WIDE.U32 R10, R27, 0x4, R14 ;  /* 0x000000041b0a7825 */ /* 0x000fe200078e000e */
[----:B------:R-:W-:-:S05]  /*0bd0*/  IADD3 R27, PT, PT, R22, 0x2a4, RZ ;  /* 0x000002a4161b7810 */ /* 0x000fca0007ffe0ff */
[----:B------:R0:W2:Y:S01]  /*0be0*/  LDG.E R10, desc[UR4][R10.64] ;  /* 0x000000040a0a7981 */ /* 0x0000a2000c1e1900 */
[----:B----4-:R-:W-:Y:S01]  /*0bf0*/  FFMA R22, R20, R21, R19 ;  /* 0x0000001514167223 */ /* 0x010fe20000000013 */
[----:B------:R-:W-:Y:S01]  /*0c00*/  IMAD.WIDE.U32 R20, R27, 0x4, R14 ;  /* 0x000000041b147825 */ /* 0x000fe200078e000e */
[----:B0-----:R-:W-:Y:S01]  /*0c10*/  IADD3 R11, PT, PT, R5, UR11, RZ ;  /* 0x0000000b050b7c10 */ /* 0x001fe2000fffe0ff */
[----:B------:R-:W3:Y:S01]  /*0c20*/  LDG.E R19, desc[UR4][R12.64+0x8c] ;  /* 0x00008c040c137981 */ /* 0x000ee2000c1e1900 */
[----:B------:R-:W0:Y:S03]  /*0c30*/  LDCU.128 UR8, c[0x3][0x80] ;  /* 0x00c01000ff0877ac */ /* 0x000e260008000c00 */
[----:B------:R-:W3:Y:S01]  /*0c40*/  LDG.E R20, desc[UR4][R20.64] ;  /* 0x0000000414147981 */ /* 0x000ee2000c1e1900 */
[----:B-----5:R-:W-:-:S03]  /*0c50*/  FFMA R27, R9, R8, R22 ;  /* 0x00000008091b7223 */ /* 0x020fc60000000016 */
[----:B------:R4:W5:Y:S04]  /*0c60*/  LDG.E R21, desc[UR4][R6.64] ;  /* 0x0000000406157981 */ /* 0x000968000c1e1900 */
[----:B------:R-:W5:Y:S04]  /*0c70*/  LDG.E R8, desc[UR4][R12.64+0x90] ;  /* 0x000090040c087981 */ /* 0x000f68000c1e1900 */
[----:B------:R-:W5:Y:S01]  /*0c80*/  LDG.E R22, desc[UR4][R12.64+0x94] ;  /* 0x000094040c167981 */ /* 0x000f62000c1e1900 */
[----:B----4-:R-:W-:-:S05]  /*0c90*/  IMAD.WIDE.U32 R6, R11, 0x4, R14 ;  /* 0x000000040b067825 */ /* 0x010fca00078e000e */
[----:B------:R4:W5:Y:S01]  /*0ca0*/  LDG.E R9, desc[UR4][R6.64] ;  /* 0x0000000406097981 */ /* 0x000962000c1e1900 */
[----:B------:R-:W-:Y:S01]  /*0cb0*/  FFMA R27, R24, R23, R27 ;  /* 0x00000017181b7223 */ /* 0x000fe2000000001b */
[----:B------:R-:W-:Y:S02]  /*0cc0*/  IADD3 R23, PT, PT, R11, 0xa9, RZ ;  /* 0x000000a90b177810 */ /* 0x000fe40007ffe0ff */
[----:B------:R-:W5:Y:S03]  /*0cd0*/  LDG.E R24, desc[UR4][R12.64+0x98] ;  /* 0x000098040c187981 */ /* 0x000f66000c1e1900 */
[----:B----4-:R-:W-:-:S04]  /*0ce0*/  IMAD.WIDE.U32 R6, R23, 0x4, R14 ;  /* 0x0000000417067825 */ /* 0x010fc800078e000e */
[----:B------:R-:W-:Y:S01]  /*0cf0*/  FFMA R27, R26, R25, R27 ;  /* 0x000000191a1b7223 */ /* 0x000fe2000000001b */
[----:B------:R-:W-:Y:S01]  /*0d00*/  IADD3 R25, PT, PT, R11, 0x152, RZ ;  /* 0x000001520b197810 */ /* 0x000fe20007ffe0ff */
[----:B------:R-:W4:Y:S04]  /*0d10*/  LDG.E R26, desc[UR4][R12.64+0x9c] ;  /* 0x00009c040c1a7981 */ /* 0x000f28000c1e1900 */
[----:B------:R1:W4:Y:S02]  /*0d20*/  LDG.E R23, desc[UR4][R6.64] ;  /* 0x0000000406177981 */ /* 0x000324000c1e1900 */
[----:B-1----:R-:W-:-:S05]  /*0d30*/  IMAD.WIDE.U32 R6, R25, 0x4, R14 ;  /* 0x0000000419067825 */ /* 0x002fca00078e000e */
[----:B------:R1:W4:Y:S01]  /*0d40*/  LDG.E R25, desc[UR4][R6.64] ;  /* 0x0000000406197981 */ /* 0x000322000c1e1900 */
[----:B------:R-:W-:Y:S01]  /*0d50*/  IADD3 R29, PT, PT, R11, 0x1fb, RZ ;  /* 0x000001fb0b1d7810 */ /* 0x000fe20007ffe0ff */
[----:B------:R-:W-:Y:S02]  /*0d60*/  FFMA R27, R16, R17, R27 ;  /* 0x00000011101b7223 */ /* 0x000fe4000000001b */
[----:B------:R-:W4:Y:S02]  /*0d70*/  LDG.E R16, desc[UR4][R12.64+0xa0] ;  /* 0x0000a0040c107981 */ /* 0x000f24000c1e1900 */
[--C-:B-1----:R-:W-:Y:S01]  /*0d80*/  IMAD.WIDE.U32 R6, R29, 0x4, R14.reuse ;  /* 0x000000041d067825 */ /* 0x102fe200078e000e */
[C---:B------:R-:W-:Y:S02]  /*0d90*/  IADD3 R29, PT, PT, R11.reuse, 0x2a4, RZ ;  /* 0x000002a40b1d7810 */ /* 0x040fe40007ffe0ff */
[----:B------:R-:W-:Y:S02]  /*0da0*/  IADD3 R11, PT, PT, R11, 0x34d, RZ ;  /* 0x0000034d0b0b7810 */ /* 0x000fe40007ffe0ff */
[----:B------:R1:W4:Y:S03]  /*0db0*/  LDG.E R17, desc[UR4][R6.64] ;  /* 0x0000000406117981 */ /* 0x000326000c1e1900 */
[----:B-1----:R-:W-:Y:S01]  /*0dc0*/  IMAD.WIDE.U32 R6, R11, 0x4, R14 ;  /* 0x000000040b067825 */ /* 0x002fe200078e000e */
[----:B0-----:R-:W-:-:S03]  /*0dd0*/  IADD3 R11, PT, PT, R5, UR8, RZ ;  /* 0x00000008050b7c10 */ /* 0x001fc6000fffe0ff */
[----:B--2---:R-:W-:-:S04]  /*0de0*/  FFMA R27, R10, R18, R27 ;  /* 0x000000120a1b7223 */ /* 0x004fc8000000001b */
[----:B---3--:R-:W-:Y:S01]  /*0df0*/  FFMA R20, R20, R19, R27 ;  /* 0x0000001314147223 */ /* 0x008fe2000000001b */
[----:B------:R-:W-:Y:S01]  /*0e00*/  IMAD.WIDE.U32 R18, R29, 0x4, R14 ;  /* 0x000000041d127825 */ /* 0x000fe200078e000e */
[----:B------:R-:W-:-:S04]  /*0e10*/  IADD3 R27, PT, PT, R11, 0xa9, RZ ;  /* 0x000000a90b1b7810 */ /* 0x000fc80007ffe0ff */
[----:B------:R-:W2:Y:S01]  /*0e20*/  LDG.E R10, desc[UR4][R18.64] ;  /* 0x00000004120a7981 */ /* 0x000ea2000c1e1900 */
[----:B-----5:R-:W-:-:S03]  /*0e30*/  FFMA R20, R21, R8, R20 ;  /* 0x0000000815147223 */ /* 0x020fc60000000014 */
[----:B------:R-:W2:Y:S04]  /*0e40*/  LDG.E R8, desc[UR4][R12.64+0xa4] ;  /* 0x0000a4040c087981 */ /* 0x000ea8000c1e1900 */
[----:B------:R0:W3:Y:S04]  /*0e50*/  LDG.E R18, desc[UR4][R6.64] ;  /* 0x0000000406127981 */ /* 0x0000e8000c1e1900 */
[----:B------:R-:W3:Y:S01]  /*0e60*/  LDG.E R19, desc[UR4][R12.64+0xa8] ;  /* 0x0000a8040c137981 */ /* 0x000ee2000c1e1900 */
[----:B------:R-:W-:Y:S01]  /*0e70*/  FFMA R28, R9, R22, R20 ;  /* 0x00000016091c7223 */ /* 0x000fe20000000014 */
[----:B------:R-:W-:-:S02]  /*0e80*/  IMAD.WIDE.U32 R20, R11, 0x4, R14 ;  /* 0x000000040b147825 */ /* 0x000fc400078e000e */
[----:B------:R-:W5:Y:S02]  /*0e90*/  LDG.E R9, desc[UR4][R12.64+0xac] ;  /* 0x0000ac040c097981 */ /* 0x000f64000c1e1900 */
[----:B0-----:R-:W-:Y:S02]  /*0ea0*/  IMAD.WIDE.U32 R6, R27, 0x4, R14 ;  /* 0x000000041b067825 */ /* 0x001fe400078e000e */
[----:B------:R-:W5:Y:S04]  /*0eb0*/  LDG.E R20, desc[UR4][R20.64] ;  /* 0x0000000414147981 */ /* 0x000f68000c1e1900 */
[----:B------:R0:W5:Y:S04]  /*0ec0*/  LDG.E R22, desc[UR4][R6.64] ;  /* 0x0000000406167981 */ /* 0x000168000c1e1900 */
[----:B------:R-:W5:Y:S01]  /*0ed0*/  LDG.E R21, desc[UR4][R12.64+0xb0] ;  /* 0x0000b0040c157981 */ /* 0x000f62000c1e1900 */
[----:B----4-:R-:W-:Y:S01]  /*0ee0*/  FFMA R28, R23, R24, R28 ;  /* 0x00000018171c7223 */ /* 0x010fe2000000001c */
[----:B------:R-:W-:-:S02]  /*0ef0*/  IADD3 R23, PT, PT, R11, 0x152, RZ ;  /* 0x000001520b177810 */ /* 0x000fc40007ffe0ff */
[----:B------:R-:W4:Y:S03]  /*0f00*/  LDG.E R24, desc[UR4][R12.64+0xb4] ;  /* 0x0000b4040c187981 */ /* 0x000f26000c1e1900 */
[----:B0-----:R-:W-:-:S05]  /*0f10*/  IMAD.WIDE.U32 R6, R23, 0x4, R14 ;  /* 0x0000000417067825 */ /* 0x001fca00078e000e */
[----:B------:R0:W4:Y:S01]  /*0f20*/  LDG.E R23, desc[UR4][R6.64] ;  /* 0x0000000406177981 */ /* 0x000122000c1e1900 */
[----:B------:R-:W-:Y:S01]  /*0f30*/  FFMA R28, R25, R26, R28 ;  /* 0x0000001a191c7223 */ /* 0x000fe2000000001c */
[----:B------:R-:W-:-:S05]  /*0f40*/  IADD3 R25, PT, PT, R11, 0x1fb, RZ ;  /* 0x000001fb0b197810 */ /* 0x000fca0007ffe0ff */
[----:B0-----:R-:W-:Y:S02]  /*0f50*/  IMAD.WIDE.U32 R6, R25, 0x4, R14 ;  /* 0x0000000419067825 */ /* 0x001fe400078e000e */
[----:B------:R-:W4:Y:S04]  /*0f60*/  LDG.E R25, desc[UR4][R12.64+0xb8] ;  /* 0x0000b8040c197981 */ /* 0x000f28000c1e1900 */
[----:B------:R0:W4:Y:S01]  /*0f70*/  LDG.E R26, desc[UR4][R6.64] ;  /* 0x00000004061a7981 */ /* 0x000122000c1e1900 */
[C---:B------:R-:W-:Y:S02]  /*0f80*/  IADD3 R27, PT, PT, R11.reuse, 0x2a4, RZ ;  /* 0x000002a40b1b7810 */ /* 0x040fe40007ffe0ff */
[----:B------:R-:W-:Y:S01]  /*0f90*/  IADD3 R11, PT, PT, R11, 0x34d, RZ ;  /* 0x0000034d0b0b7810 */ /* 0x000fe20007ffe0ff */
[----:B------:R-:W-:-:S02]  /*0fa0*/  FFMA R16, R17, R16, R28 ;  /* 0x0000001011107223 */ /* 0x000fc4000000001c */
[----:B------:R-:W4:Y:S01]  /*0fb0*/  LDG.E R28, desc[UR4][R12.64+0xc0] ;  /* 0x0000c0040c1c7981 */ /* 0x000f22000c1e1900 */
[----:B0-----:R-:W-:-:S05]  /*0fc0*/  IMAD.WIDE.U32 R6, R27, 0x4, R14 ;  /* 0x000000041b067825 */ /* 0x001fca00078e000e */
[----:B------:R0:W4:Y:S02]  /*0fd0*/  LDG.E R17, desc[UR4][R6.64] ;  /* 0x0000000406117981 */ /* 0x000124000c1e1900 */
[----:B0-----:R-:W-:Y:S02]  /*0fe0*/  IMAD.WIDE.U32 R6, R11, 0x4, R14 ;  /* 0x000000040b067825 */ /* 0x001fe400078e000e */
[----:B------:R-:W4:Y:S04]  /*0ff0*/  LDG.E R11, desc[UR4][R12.64+0xbc] ;  /* 0x0000bc040c0b7981 */ /* 0x000f28000c1e1900 */
[----:B------:R0:W4:Y:S01]  /*1000*/  LDG.E R27, desc[UR4][R6.64] ;  /* 0x00000004061b7981 */ /* 0x000122000c1e1900 */
[----:B--2---:R-:W-:Y:S01]  /*1010*/  FFMA R29, R10, R8, R16 ;  /* 0x000000080a1d7223 */ /* 0x004fe20000000010 */
[----:B------:R-:W-:-:S02]  /*1020*/  IADD3 R8, PT, PT, R5, UR9, RZ ;  /* 0x0000000905087c10 */ /* 0x000fc4000fffe0ff */
[----:B------:R-:W2:Y:S03]  /*1030*/  LDG.E R16, desc[UR4][R12.64+0xc8] ;  /* 0x0000c8040c107981 */ /* 0x000ea6000c1e1900 */
[----:B0-----:R-:W-:-:S04]  /*1040*/  IMAD.WIDE.U32 R6, R8, 0x4, R14 ;  /* 0x0000000408067825 */ /* 0x001fc800078e000e */
[----:B---3--:R-:W-:Y:S01]  /*1050*/  FFMA R19, R18, R19, R29 ;  /* 0x0000001312137223 */ /* 0x008fe2000000001d */
[----:B------:R-:W-:Y:S01]  /*1060*/  IADD3 R29, PT, PT, R8, 0xa9, RZ ;  /* 0x000000a9081d7810 */ /* 0x000fe20007ffe0ff */
[----:B------:R-:W3:Y:S02]  /*1070*/  LDG.E R18, desc[UR4][R12.64+0xc4] ;  /* 0x0000c4040c127981 */ /* 0x000ee4000c1e1900 */
[----:B-----5:R-:W-:Y:S02]  /*1080*/  FFMA R19, R20, R9, R19 ;  /* 0x0000000914137223 */ /* 0x020fe40000000013 */
[----:B------:R0:W3:Y:S02]  /*1090*/  LDG.E R9, desc[UR4][R6.64] ;  /* 0x0000000406097981 */ /* 0x0000e4000c1e1900 */
[----:B------:R-:W-:Y:S01]  /*10a0*/  FFMA R22, R22, R21, R19 ;  /* 0x0000001516167223 */ /* 0x000fe20000000013 */
[----:B------:R-:W-:Y:S01]  /*10b0*/  IADD3 R19, PT, PT, R8, 0x152, RZ ;  /* 0x0000015208137810 */ /* 0x000fe20007ffe0ff */
[----:B0-----:R-:W-:-:S05]  /*10c0*/  IMAD.WIDE.U32 R6, R29, 0x4, R14 ;  /* 0x000000041d067825 */ /* 0x001fca00078e000e */
[----:B------:R0:W2:Y:S02]  /*10d0*/  LDG.E R10, desc[UR4][R6.64] ;  /* 0x00000004060a7981 */ /* 0x0000a4000c1e1900 */
[----:B0-----:R-:W-:Y:S02]  /*10e0*/  IMAD.WIDE.U32 R6, R19, 0x4, R14 ;  /* 0x0000000413067825 */ /* 0x001fe400078e000e */
[----:B------:R-:W5:Y:S04]  /*10f0*/  LDG.E R19, desc[UR4][R12.64+0xcc] ;  /* 0x0000cc040c137981 */ /* 0x000f68000c1e1900 */
[----:B------:R0:W5:Y:S01]  /*1100*/  LDG.E R20, desc[UR4][R6.64] ;  /* 0x0000000406147981 */ /* 0x000162000c1e1900 */
[C---:B------:R-:W-:Y:S01]  /*1110*/  IADD3 R21, PT, PT, R8.reuse, 0x1fb, RZ ;  /* 0x000001fb08157810 */ /* 0x040fe20007ffe0ff */
[----:B----4-:R-:W-:Y:S01]  /*1120*/  FFMA R23, R23, R24, R22 ;  /* 0x0000001817177223 */ /* 0x010fe20000000016 */
[----:B------:R-:W-:Y:S01]  /*1130*/  IADD3 R29, PT, PT, R8, 0x34d, RZ ;  /* 0x0000034d081d7810 */ /* 0x000fe20007ffe0ff */
[----:B------:R-:W4:Y:S02]  /*1140*/  LDG.E R22, desc[UR4][R12.64+0xd0] ;  /* 0x0000d0040c167981 */ /* 0x000f24000c1e1900 */
[----:B------:R-:W-:Y:S01]  /*1150*/  FFMA R25, R26, R25, R23 ;  /* 0x000000191a197223 */ /* 0x000fe20000000017 */
[----:B------:R-:W-:Y:S01]  /*1160*/  IADD3 R23, PT, PT, R8, 0x2a4, RZ ;  /* 0x000002a408177810 */ /* 0x000fe20007ffe0ff */
[----:B------:R-:W4:Y:S01]  /*1170*/  LDG.E R24, desc[UR4][R12.64+0xd8] ;  /* 0x0000d8040c187981 */ /* 0x000f22000c1e1900 */
[----:B0-----:R-:W-:-:S03]  /*1180*/  IMAD.WIDE.U32 R6, R21, 0x4, R14 ;  /* 0x0000000415067825 */ /* 0x001fc600078e000e */
[----:B------:R-:W4:Y:S04]  /*1190*/  LDG.E R8, desc[UR4][R12.64+0xd4] ;  /* 0x0000d4040c087981 */ /* 0x000f28000c1e1900 */
[----:B------:R0:W4:Y:S02]  /*11a0*/  LDG.E R21, desc[UR4][R6.64] ;  /* 0x0000000406157981 */ /* 0x000124000c1e1900 */
[----:B0-----:R-:W-:-:S05]  /*11b0*/  IMAD.WIDE.U32 R6, R23, 0x4, R14 ;  /* 0x0000000417067825 */ /* 0x001fca00078e000e */
[----:B------:R0:W4:Y:S02]  /*11c0*/  LDG.E R23, desc[UR4][R6.64] ;  /* 0x0000000406177981 */ /* 0x000124000c1e1900 */
[----:B0-----:R-:W-:-:S05]  /*11d0*/  IMAD.WIDE.U32 R6, R29, 0x4, R14 ;  /* 0x000000041d067825 */ /* 0x001fca00078e000e */
[----:B------:R0:W4:Y:S01]  /*11e0*/  LDG.E R26, desc[UR4][R6.64] ;  /* 0x00000004061a7981 */ /* 0x000122000c1e1900 */
[----:B------:R-:W-:Y:S01]  /*11f0*/  FFMA R17, R17, R11, R25 ;  /* 0x0000000b11117223 */ /* 0x000fe20000000019 */
[----:B------:R-:W-:Y:S02]  /*1200*/  IADD3 R11, PT, PT, R5, UR10, RZ ;  /* 0x0000000a050b7c10 */ /* 0x000fe4000fffe0ff */
[----:B------:R-:W4:Y:S01]  /*1210*/  LDG.E R25, desc[UR4][R12.64+0xdc] ;  /* 0x0000dc040c197981 */ /* 0x000f22000c1e1900 */
[----:B------:R-:W-:Y:S01]  /*1220*/  FFMA R28, R27, R28, R17 ;  /* 0x0000001c1b1c7223 */ /* 0x000fe20000000011 */
[C---:B------:R-:W-:Y:S01]  /*1230*/  IADD3 R29, PT, PT, R11.reuse, 0xa9, RZ ;  /* 0x000000a90b1d7810 */ /* 0x040fe20007ffe0ff */
[----:B0-----:R-:W-:-:S05]  /*1240*/  IMAD.WIDE.U32 R6, R11, 0x4, R14 ;  /* 0x000000040b067825 */ /* 0x001fca00078e000e */
[----:B------:R0:W4:Y:S02]  /*1250*/  LDG.E R17, desc[UR4][R6.64] ;  /* 0x0000000406117981 */ /* 0x000124000c1e1900 */
[----:B0-----:R-:W-:Y:S01]  /*1260*/  IMAD.WIDE.U32 R6, R29, 0x4, R14 ;  /* 0x000000041d067825 */ /* 0x001fe200078e000e */
[----:B------:R-:W-:-:S03]  /*1270*/  IADD3 R29, PT, PT, R11, 0x152, RZ ;  /* 0x000001520b1d7810 */ /* 0x000fc60007ffe0ff */
[----:B---3--:R-:W-:Y:S02]  /*1280*/  FFMA R9, R9, R18, R28 ;  /* 0x0000001209097223 */ /* 0x008fe4000000001c */
[----:B------:R-:W3:Y:S02]  /*1290*/  LDG.E R18, desc[UR4][R12.64+0xe0] ;  /* 0x0000e0040c127981 */ /* 0x000ee4000c1e1900 */
[----:B--2---:R-:W-:Y:S02]  /*12a0*/  FFMA R27, R10, R16, R9 ;  /* 0x000000100a1b7223 */ /* 0x004fe40000000009 */
[----:B------:R0:W3:Y:S04]  /*12b0*/  LDG.E R9, desc[UR4][R6.64] ;  /* 0x0000000406097981 */ /* 0x0000e8000c1e1900 */
[----:B------:R-:W2:Y:S01]  /*12c0*/  LDG.E R10, desc[UR4][R12.64+0xe4] ;  /* 0x0000e4040c0a7981 */ /* 0x000ea2000c1e1900 */
[----:B0-----:R-:W-:-:S04]  /*12d0*/  IMAD.WIDE.U32 R6, R29, 0x4, R14 ;  /* 0x000000041d067825 */ /* 0x001fc800078e000e */
[----:B-----5:R-:W-:Y:S01]  /*12e0*/  FFMA R28, R20, R19, R27 ;  /* 0x00000013141c7223 */ /* 0x020fe2000000001b */
[C---:B------:R-:W-:Y:S01]  /*12f0*/  IADD3 R19, PT, PT, R11.reuse, 0x1fb, RZ ;  /* 0x000001fb0b137810 */ /* 0x040fe20007ffe0ff */
[----:B------:R0:W2:Y:S01]  /*1300*/  LDG.E R16, desc[UR4][R6.64] ;  /* 0x0000000406107981 */ /* 0x0000a2000c1e1900 */
[----:B------:R-:W-:-:S03]  /*1310*/  IADD3 R27, PT, PT, R11, 0x2a4, RZ ;  /* 0x000002a40b1b7810 */ /* 0x000fc60007ffe0ff */
[----:B0-----:R-:W-:Y:S02]  /*1320*/  IMAD.WIDE.U32 R6, R19, 0x4, R14 ;  /* 0x0000000413067825 */ /* 0x001fe400078e000e */
[----:B------:R-:W5:Y:S04]  /*1330*/  LDG.E R19, desc[UR4][R12.64+0xe8] ;  /* 0x0000e8040c137981 */ /* 0x000f68000c1e1900 */
[----:B------:R0:W5:Y:S01]  /*1340*/  LDG.E R20, desc[UR4][R6.64] ;  /* 0x0000000406147981 */ /* 0x000162000c1e1900 */
[----:B----4-:R-:W-:-:S03]  /*1350*/  FFMA R22, R21, R22, R28 ;  /* 0x0000001615167223 */ /* 0x010fc6000000001c */
[----:B------:R-:W4:Y:S01]  /*1360*/  LDG.E R21, desc[UR4][R12.64+0xec] ;  /* 0x0000ec040c157981 */ /* 0x000f22000c1e1900 */
[----:B0-----:R-:W-:Y:S01]  /*1370*/  IMAD.WIDE.U32 R6, R27, 0x4, R14 ;  /* 0x000000041b067825 */ /* 0x001fe200078e000e */
[----:B------:R-:W-:-:S03]  /*1380*/  IADD3 R27, PT, PT, R11, 0x34d, RZ ;  /* 0x0000034d0b1b7810 */ /* 0x000fc60007ffe0ff */
[----:B------:R-:W-:Y:S01]  /*1390*/  FFMA R23, R23, R8, R22 ;  /* 0x0000000817177223 */ /* 0x000fe20000000016 */
[----:B------:R0:W4:Y:S01]  /*13a0*/  LDG.E R11, desc[UR4][R6.64] ;  /* 0x00000004060b7981 */ /* 0x000122000c1e1900 */
[----:B------:R-:W-:Y:S01]  /*13b0*/  IADD3 R8, PT, PT, R5, UR11, RZ ;  /* 0x0000000b05087c10 */ /* 0x000fe2000fffe0ff */
[----:B------:R-:W1:Y:S01]  /*13c0*/  LDCU.128 UR8, c[0x3][0x90] ;  /* 0x00c01200ff0877ac */ /* 0x000e620008000c00 */
[----:B0-----:R-:W-:-:S04]  /*13d0*/  IMAD.WIDE.U32 R6, R27, 0x4, R14 ;  /* 0x000000041b067825 */ /* 0x001fc800078e000e */
[----:B------:R-:W-:Y:S01]  /*13e0*/  FFMA R28, R26, R24, R23 ;  /* 0x000000181a1c7223 */ /* 0x000fe20000000017 */
[----:B------:R0:W4:Y:S04]  /*13f0*/  LDG.E R22, desc[UR4][R6.64] ;  /* 0x0000000406167981 */ /* 0x000128000c1e1900 */
[----:B------:R-:W4:Y:S04]  /*1400*/  LDG.E R23, desc[UR4][R12.64+0xf0] ;  /* 0x0000f0040c177981 */ /* 0x000f28000c1e1900 */
[----:B------:R-:W4:Y:S01]  /*1410*/  LDG.E R24, desc[UR4][R12.64+0xf4] ;  /* 0x0000f4040c187981 */ /* 0x000f22000c1e1900 */
[----:B0-----:R-:W-:-:S05]  /*1420*/  IMAD.WIDE.U32 R6, R8, 0x4, R14 ;  /* 0x0000000408067825 */ /* 0x001fca00078e000e */
[----:B------:R0:W4:Y:S01]  /*1430*/  LDG.E R26, desc[UR4][R6.64] ;  /* 0x00000004061a7981 */ /* 0x000122000c1e1900 */
[C---:B------:R-:W-:Y:S01]  /*1440*/  IADD3 R27, PT, PT, R8.reuse, 0xa9, RZ ;  /* 0x000000a9081b7810 */ /* 0x040fe20007ffe0ff */
[----:B------:R-:W-:Y:S01]  /*1450*/  FFMA R28, R17, R25, R28 ;  /* 0x00000019111c7223 */ /* 0x000fe2000000001c */
[----:B------:R-:W-:Y:S01]  /*1460*/  IADD3 R29, PT, PT, R8, 0x152, RZ ;  /* 0x00000152081d7810 */ /* 0x000fe20007ffe0ff */
[----:B------:R-:W4:Y:S02]  /*1470*/  LDG.E R17, desc[UR4][R12.64+0xf8] ;  /* 0x0000f8040c117981 */ /* 0x000f24000c1e1900 */
[----:B0-----:R-:W-:-:S05]  /*1480*/  IMAD.WIDE.U32 R6, R27, 0x4, R14 ;  /* 0x000000041b067825 */ /* 0x001fca00078e000e */
[----:B------:R0:W4:Y:S02]  /*1490*/  LDG.E R25, desc[UR4][R6.64] ;  /* 0x0000000406197981 */ /* 0x000124000c1e1900 */
[----:B0-----:R-:W-:Y:S01]  /*14a0*/  IMAD.WIDE.U32 R6, R29, 0x4, R14 ;  /* 0x000000041d067825 */ /* 0x001fe200078e000e */
[----:B------:R-:W-:-:S03]  /*14b0*/  IADD3 R29, PT, PT, R8, 0x1fb, RZ ;  /* 0x000001fb081d7810 */ /* 0x000fc60007ffe0ff */
[----:B---3--:R-:W-:-:S04]  /*14c0*/  FFMA R9, R9, R18, R28 ;  /* 0x0000001209097223 */ /* 0x008fc8000000001c */
[----:B--2---:R-:W-:Y:S02]  /*14d0*/  FFMA R27, R16, R10, R9 ;  /* 0x0000000a101b7223 */ /* 0x004fe40000000009 */
[----:B------:R0:W2:Y:S04]  /*14e0*/  LDG.E R9, desc[UR4][R6.64] ;  /* 0x0000000406097981 */ /* 0x0000a8000c1e1900 */
[----:B------:R-:W2:Y:S04]  /*14f0*/  LDG.E R10, desc[UR4][R12.64+0xfc] ;  /* 0x0000fc040c0a7981 */ /* 0x000ea8000c1e1900 */
[----:B------:R-:W3:Y:S01]  /*1500*/  LDG.E R16, desc[UR4][R12.64+0x100] ;  /* 0x000100040c107981 */ /* 0x000ee2000c1e1900 */
[----:B0-----:R-:W-:-:S04]  /*1510*/  IMAD.WIDE.U32 R6, R29, 0x4, R14 ;  /* 0x000000041d067825 */ /* 0x001fc800078e000e */
[----:B-----5:R-:W-:Y:S01]  /*1520*/  FFMA R20, R20, R19, R27 ;  /* 0x0000001314147223 */ /* 0x020fe2000000001b */
[C---:B------:R-:W-:Y:S01]  /*1530*/  IADD3 R19, PT, PT, R8.reuse, 0x2a4, RZ ;  /* 0x000002a408137810 */ /* 0x040fe20007ffe0ff */
[----:B------:R0:W3:Y:S01]  /*1540*/  LDG.E R18, desc[UR4][R6.64] ;  /* 0x0000000406127981 */ /* 0x0000e2000c1e1900 */
[----:B------:R-:W-:-:S03]  /*1550*/  IADD3 R27, PT, PT, R8, 0x34d, RZ ;  /* 0x0000034d081b7810 */ /* 0x000fc60007ffe0ff */
[----:B0-----:R-:W-:Y:S02]  /*1560*/  IMAD.WIDE.U32 R6, R19, 0x4, R14 ;  /* 0x0000000413067825 */ /* 0x001fe400078e000e */
[----:B------:R-:W5:Y:S02]  /*1570*/  LDG.E R19, desc[UR4][R12.64+0x104] ;  /* 0x000104040c137981 */ /* 0x000f64000c1e1900 */
[----:B----4-:R-:W-:Y:S02]  /*1580*/  FFMA R21, R11, R21, R20 ;  /* 0x000000150b157223 */ /* 0x010fe40000000014 */
[----:B------:R0:W5:Y:S04]  /*1590*/  LDG.E R8, desc[UR4][R6.64] ;  /* 0x0000000406087981 */ /* 0x000168000c1e1900 */
[----:B------:R-:W4:Y:S01]  /*15a0*/  LDG.E R20, desc[UR4][R12.64+0x108] ;  /* 0x000108040c147981 */ /* 0x000f22000c1e1900 */
[----:B0-----:R-:W-:-:S05]  /*15b0*/  IMAD.WIDE.U32 R6, R27, 0x4, R14 ;  /* 0x000000041b067825 */ /* 0x001fca00078e000e */
[----:B------:R0:W4:Y:S01]  /*15c0*/  LDG.E R11, desc[UR4][R6.64] ;  /* 0x00000004060b7981 */ /* 0x000122000c1e1900 */
[----:B------:R-:W-:Y:S01]  /*15d0*/  FFMA R23, R22, R23, R21 ;  /* 0x0000001716177223 */ /* 0x000fe20000000015 */
[----:B-1----:R-:W-:Y:S02]  /*15e0*/  IADD3 R21, PT, PT, R5, UR8, RZ ;  /* 0x0000000805157c10 */ /* 0x002fe4000fffe0ff */
[----:B------:R-:W4:Y:S02]  /*15f0*/  LDG.E R22, desc[UR4][R12.64+0x10c] ;  /* 0x00010c040c167981 */ /* 0x000f24000c1e1900 */
[C---:B------:R-:W-:Y:S01]  /*1600*/  IADD3 R27, PT, PT, R21.reuse, 0xa9, RZ ;  /* 0x000000a9151b7810 */ /* 0x040fe20007ffe0ff */
[----:B0-----:R-:W-:-:S04]  /*1610*/  IMAD.WIDE.U32 R6, R21, 0x4, R14 ;  /* 0x0000000415067825 */ /* 0x001fc800078e000e */
[----:B------:R-:W-:Y:S02]  /*1620*/  FFMA R28, R26, R24, R23 ;  /* 0x000000181a1c7223 */ /* 0x000fe40000000017 */
[----:B------:R-:W4:Y:S04]  /*1630*/  LDG.E R24, desc[UR4][R12.64+0x110] ;  /* 0x000110040c187981 */ /* 0x000f28000c1e1900 */
[----:B------:R0:W4:Y:S02]  /*1640*/  LDG.E R23, desc[UR4][R6.64] ;  /* 0x0000000406177981 */ /* 0x000124000c1e1900 */
[----:B0-----:R-:W-:-:S05]  /*1650*/  IMAD.WIDE.U32 R6, R27, 0x4, R14 ;  /* 0x000000041b067825 */ /* 0x001fca00078e000e */
[----:B------:R0:W4:Y:S01]  /*1660*/  LDG.E R26, desc[UR4][R6.64] ;  /* 0x00000004061a7981 */ /* 0x000122000c1e1900 */
[----:B------:R-:W-:Y:S01]  /*1670*/  IADD3 R27, PT, PT, R21, 0x152, RZ ;  /* 0x00000152151b7810 */ /* 0x000fe20007ffe0ff */
[----:B------:R-:W-:Y:S01]  /*1680*/  FFMA R28, R25, R17, R28 ;  /* 0x00000011191c7223 */ /* 0x000fe2000000001c */
[----:B------:R-:W-:Y:S01]  /*1690*/  IADD3 R29, PT, PT, R21, 0x1fb, RZ ;  /* 0x000001fb151d7810 */ /* 0x000fe20007ffe0ff */
[----:B------:R-:W4:Y:S02]  /*16a0*/  LDG.E R17, desc[UR4][R12.64+0x114] ;  /* 0x000114040c117981 */ /* 0x000f24000c1e1900 */
[----:B0-----:R-:W-:-:S05]  /*16b0*/  IMAD.WIDE.U32 R6, R27, 0x4, R14 ;  /* 0x000000041b067825 */ /* 0x001fca00078e000e */
[----:B------:R0:W4:Y:S02]  /*16c0*/  LDG.E R25, desc[UR4][R6.64] ;  /* 0x0000000406197981 */ /* 0x000124000c1e1900 */
[----:B0-----:R-:W-:Y:S01]  /*16d0*/  IMAD.WIDE.U32 R6, R29, 0x4, R14 ;  /* 0x000000041d067825 */ /* 0x001fe200078e000e */
[C---:B------:R-:W-:Y:S02]  /*16e0*/  IADD3 R29, PT, PT, R21.reuse, 0x2a4, RZ ;  /* 0x000002a4151d7810 */ /* 0x040fe40007ffe0ff */
[----:B------:R-:W-:Y:S01]  /*16f0*/  IADD3 R21, PT, PT, R21, 0x34d, RZ ;  /* 0x0000034d15157810 */ /* 0x000fe20007ffe0ff */
[----:B--2---:R-:W-:Y:S02]  /*1700*/  FFMA R9, R9, R10, R28 ;  /* 0x0000000a09097223 */ /* 0x004fe4000000001c */
[----:B------:R-:W2:Y:S02]  /*1710*/  LDG.E R10, desc[UR4][R12.64+0x118] ;  /* 0x000118040c0a7981 */ /* 0x000ea4000c1e1900 */
[----:B---3--:R-:W-:-:S02]  /*1720*/  FFMA R27, R18, R16, R9 ;  /* 0x00000010121b7223 */ /* 0x008fc40000000009 */
[----:B------:R0:W2:Y:S01]  /*1730*/  LDG.E R9, desc[UR4][R6.64] ;  /* 0x0000000406097981 */ /* 0x0000a2000c1e1900 */
[----:B------:R-:W-:Y:S01]  /*1740*/  IADD3 R16, PT, PT, R5, UR9, RZ ;  /* 0x0000000905107c10 */ /* 0x000fe2000fffe0ff */
[----:B-----5:R-:W-:Y:S01]  /*1750*/  FFMA R28, R8, R19, R27 ;  /* 0x00000013081c7223 */ /* 0x020fe2000000001b */
[--C-:B------:R-:W-:Y:S01]  /*1760*/  IMAD.WIDE.U32 R18, R29, 0x4, R14.reuse ;  /* 0x000000041d127825 */ /* 0x100fe200078e000e */
[----:B------:R-:W3:Y:S03]  /*1770*/  LDG.E R8, desc[UR4][R12.64+0x11c] ;  /* 0x00011c040c087981 */ /* 0x000ee6000c1e1900 */
[----:B0-----:R-:W-:Y:S02]  /*1780*/  IMAD.WIDE.U32 R6, R21, 0x4, R14 ;  /* 0x0000000415067825 */ /* 0x001fe400078e000e */
[----:B------:R-:W3:Y:S01]  /*1790*/  LDG.E R18, desc[UR4][R18.64] ;  /* 0x0000000412127981 */ /* 0x000ee2000c1e1900 */
[----:B------:R-:W-:-:S03]  /*17a0*/  IADD3 R27, PT, PT, R16, 0xa9, RZ ;  /* 0x000000a9101b7810 */ /* 0x000fc60007ffe0ff */
[----:B------:R-:W5:Y:S01]  /*17b0*/  LDG.E R21, desc[UR4][R12.64+0x124] ;  /* 0x000124040c157981 */ /* 0x000f62000c1e1900 */
[----:B----4-:R-:W-:-:S03]  /*17c0*/  FFMA R28, R11, R20, R28 ;  /* 0x000000140b1c7223 */ /* 0x010fc6000000001c */
[----:B------:R0:W4:Y:S04]  /*17d0*/  LDG.E R19, desc[UR4][R6.64] ;  /* 0x0000000406137981 */ /* 0x000128000c1e1900 */
[----:B------:R-:W4:Y:S01]  /*17e0*/  LDG.E R11, desc[UR4][R12.64+0x120] ;  /* 0x000120040c0b7981 */ /* 0x000f22000c1e1900 */
[----:B0-----:R-:W-:-:S05]  /*17f0*/  IMAD.WIDE.U32 R6, R16, 0x4, R14 ;  /* 0x0000000410067825 */ /* 0x001fca00078e000e */
[----:B------:R0:W5:Y:S01]  /*1800*/  LDG.E R20, desc[UR4][R6.64] ;  /* 0x0000000406147981 */ /* 0x000162000c1e1900 */
[----:B------:R-:W-:-:S04]  /*1810*/  FFMA R23, R23, R22, R28 ;  /* 0x0000001617177223 */ /* 0x000fc8000000001c */
[----:B------:R-:W-:Y:S01]  /*1820*/  FFMA R28, R26, R24, R23 ;  /* 0x000000181a1c7223 */ /* 0x000fe20000000017 */
[--C-:B------:R-:W-:Y:S01]  /*1830*/  IMAD.WIDE.U32 R22, R27, 0x4, R14.reuse ;  /* 0x000000041b167825 */ /* 0x100fe200078e000e */
[C---:B------:R-:W-:Y:S01]  /*1840*/  IADD3 R27, PT, PT, R16.reuse, 0x152, RZ ;  /* 0x00000152101b7810 */ /* 0x040fe20007ffe0ff */
[----:B------:R-:W5:Y:S04]  /*1850*/  LDG.E R26, desc[UR4][R12.64+0x12c] ;  /* 0x00012c040c1a7981 */ /* 0x000f68000c1e1900 */
[--C-:B0-----:R-:W-:Y:S01]  /*1860*/  IMAD.WIDE.U32 R6, R27, 0x4, R14.reuse ;  /* 0x000000041b067825 */ /* 0x101fe200078e000e */
[----:B------:R-:W-:Y:S01]  /*1870*/  IADD3 R27, PT, PT, R16, 0x1fb, RZ ;  /* 0x000001fb101b7810 */ /* 0x000fe20007ffe0ff */
[----:B------:R-:W5:Y:S04]  /*1880*/  LDG.E R22, desc[UR4][R22.64] ;  /* 0x0000000416167981 */ /* 0x000f68000c1e1900 */
[----:B------:R0:W5:Y:S04]  /*1890*/  LDG.E R24, desc[UR4][R6.64] ;  /* 0x0000000406187981 */ /* 0x000168000c1e1900 */
[----:B------:R-:W5:Y:S01]  /*18a0*/  LDG.E R23, desc[UR4][R12.64+0x128] ;  /* 0x000128040c177981 */ /* 0x000f62000c1e1900 */
[----:B0-----:R-:W-:-:S06]  /*18b0*/  IMAD.WIDE.U32 R6, R27, 0x4, R14 ;  /* 0x000000041b067825 */ /* 0x001fcc00078e000e */
[----:B------:R-:W5:Y:S04]  /*18c0*/  LDG.E R7, desc[UR4][R6.64] ;  /* 0x0000000406077981 */ /* 0x000f68000c1e1900 */
[----:B------:R-:W5:Y:S01]  /*18d0*/  LDG.E R6, desc[UR4][R12.64+0x130] ;  /* 0x000130040c067981 */ /* 0x000f62000c1e1900 */
[----:B------:R-:W-:Y:S01]  /*18e0*/  FFMA R28, R25, R17, R28 ;  /* 0x00000011191c7223 */ /* 0x000fe2000000001c */
[C---:B------:R-:W-:Y:S02]  /*18f0*/  IADD3 R17, PT, PT, R16.reuse, 0x2a4, RZ ;  /* 0x000002a410117810 */ /* 0x040fe40007ffe0ff */
[----:B------:R-:W-:-:S03]  /*1900*/  IADD3 R25, PT, PT, R16, 0x34d, RZ ;  /* 0x0000034d10197810 */ /* 0x000fc60007ffe0ff */
[----:B------:R-:W-:-:S06]  /*1910*/  IMAD.WIDE.U32 R16, R17, 0x4, R14 ;  /* 0x0000000411107825 */ /* 0x000fcc00078e000e */
[----:B------:R-:W5:Y:S01]  /*1920*/  LDG.E R16, desc[UR4][R16.64] ;  /* 0x0000000410107981 */ /* 0x000f62000c1e1900 */
[----:B--2---:R-:W-:-:S03]  /*1930*/  FFMA R9, R9, R10, R28 ;  /* 0x0000000a09097223 */ /* 0x004fc6000000001c */
[----:B------:R-:W2:Y:S04]  /*1940*/  LDG.E R10, desc[UR4][R12.64+0x134] ;  /* 0x000134040c0a7981 */ /* 0x000ea8000c1e1900 */
[----:B------:R-:W2:Y:S01]  /*1950*/  LDG.E R28, desc[UR4][R12.64+0x150] ;  /* 0x000150040c1c7981 */ /* 0x000ea2000c1e1900 */
[----:B---3--:R-:W-:Y:S01]  /*1960*/  FFMA R18, R18, R8, R9 ;  /* 0x0000000812127223 */ /* 0x008fe20000000009 */
[----:B------:R-:W-:-:S05]  /*1970*/  IMAD.WIDE.U32 R8, R25, 0x4, R14 ;  /* 0x0000000419087825 */ /* 0x000fca00078e000e */
[----:B------:R0:W3:Y:S01]  /*1980*/  LDG.E R17, desc[UR4][R8.64] ;  /* 0x0000000408117981 */ /* 0x0000e2000c1e1900 */
[----:B----4-:R-:W-:Y:S01]  /*1990*/  FFMA R19, R19, R11, R18 ;  /* 0x0000000b13137223 */ /* 0x010fe20000000012 */
[----:B------:R-:W-:Y:S02]  /*19a0*/  IADD3 R11, PT, PT, R5, UR10, RZ ;  /* 0x0000000a050b7c10 */ /* 0x000fe4000fffe0ff */
[----:B------:R-:W4:Y:S02]  /*19b0*/  LDG.E R18, desc[UR4][R12.64+0x13c] ;  /* 0x00013c040c127981 */ /* 0x000f24000c1e1900 */
[C---:B------:R-:W-:Y:S01]  /*19c0*/  IADD3 R25, PT, PT, R11.reuse, 0xa9, RZ ;  /* 0x000000a90b197810 */ /* 0x040fe20007ffe0ff */
[----:B-----5:R-:W-:Y:S01]  /*19d0*/  FFMA R27, R20, R21, R19 ;  /* 0x00000015141b7223 */ /* 0x020fe20000000013 */
[--C-:B------:R-:W-:Y:S01]  /*19e0*/  IMAD.WIDE.U32 R20, R11, 0x4, R14.reuse ;  /* 0x000000040b147825 */ /* 0x100fe200078e000e */
[----:B------:R-:W3:Y:S05]  /*19f0*/  LDG.E R19, desc[UR4][R12.64+0x138] ;  /* 0x000138040c137981 */ /* 0x000eea000c1e1900 */
[----:B------:R-:W4:Y:S01]  /*1a00*/  LDG.E R20, desc[UR4][R20.64] ;  /* 0x0000000414147981 */ /* 0x000f22000c1e1900 */
[----:B0-----:R-:W-:Y:S01]  /*1a10*/  IMAD.WIDE.U32 R8, R25, 0x4, R14 ;  /* 0x0000000419087825 */ /* 0x001fe200078e000e */
[----:B------:R-:W-:-:S02]  /*1a20*/  IADD3 R29, PT, PT, R11, 0x152, RZ ;  /* 0x000001520b1d7810 */ /* 0x000fc40007ffe0ff */
[----:B------:R-:W5:Y:S04]  /*1a30*/  LDG.E R25, desc[UR4][R12.64+0x140] ;  /* 0x000140040c197981 */ /* 0x000f68000c1e1900 */
[----:B------:R0:W5:Y:S02]  /*1a40*/  LDG.E R21, desc[UR4][R8.64] ;  /* 0x0000000408157981 */ /* 0x000164000c1e1900 */
[----:B0-----:R-:W-:-:S04]  /*1a50*/  IMAD.WIDE.U32 R8, R29, 0x4, R14 ;  /* 0x000000041d087825 */ /* 0x001fc800078e000e */
[----:B------:R-:W-:Y:S01]  /*1a60*/  FFMA R23, R22, R23, R27 ;  /* 0x0000001716177223 */ /* 0x000fe2000000001b */
[----:B------:R-:W-:Y:S01]  /*1a70*/  IADD3 R27, PT, PT, R11, 0x1fb, RZ ;  /* 0x000001fb0b1b7810 */ /* 0x000fe20007ffe0ff */
[----:B------:R0:W5:Y:S02]  /*1a80*/  LDG.E R22, desc[UR4][R8.64] ;  /* 0x0000000408167981 */ /* 0x000164000c1e1900 */
[----:B------:R-:W-:Y:S02]  /*1a90*/  FFMA R24, R24, R26, R23 ;  /* 0x0000001a18187223 */ /* 0x000fe40000000017 */
[----:B------:R-:W5:Y:S04]  /*1aa0*/  LDG.E R23, desc[UR4][R12.64+0x144] ;  /* 0x000144040c177981 */ /* 0x000f68000c1e1900 */
[----:B------:R-:W5:Y:S01]  /*1ab0*/  LDG.E R26, desc[UR4][R12.64+0x14c] ;  /* 0x00014c040c1a7981 */ /* 0x000f62000c1e1900 */
[----:B0-----:R-:W-:-:S06]  /*1ac0*/  IMAD.WIDE.U32 R8, R27, 0x4, R14 ;  /* 0x000000041b087825 */ /* 0x001fcc00078e000e */
[----:B------:R-:W5:Y:S01]  /*1ad0*/  LDG.E R8, desc[UR4][R8.64] ;  /* 0x0000000408087981 */ /* 0x000f62000c1e1900 */
[----:B------:R-:W-:Y:S01]  /*1ae0*/  FFMA R24, R7, R6, R24 ;  /* 0x0000000607187223 */ /* 0x000fe20000000018 */
[----:B------:R-:W-:Y:S02]  /*1af0*/  IADD3 R7, PT, PT, R11, 0x2a4, RZ ;  /* 0x000002a40b077810 */ /* 0x000fe40007ffe0ff */
[----:B------:R-:W5:Y:S03]  /*1b00*/  LDG.E R9, desc[UR4][R12.64+0x148] ;  /* 0x000148040c097981 */ /* 0x000f66000c1e1900 */
[----:B------:R-:W-:-:S05]  /*1b10*/  IMAD.WIDE.U32 R6, R7, 0x4, R14 ;  /* 0x0000000407067825 */ /* 0x000fca00078e000e */
[----:B------:R0:W5:Y:S01]  /*1b20*/  LDG.E R27, desc[UR4][R6.64] ;  /* 0x00000004061b7981 */ /* 0x000162000c1e1900 */
[----:B------:R-:W-:-:S05]  /*1b30*/  IADD3 R11, PT, PT, R11, 0x34d, RZ ;  /* 0x0000034d0b0b7810 */ /* 0x000fca0007ffe0ff */
[----:B0-----:R-:W-:-:S05]  /*1b40*/  IMAD.WIDE.U32 R6, R11, 0x4, R14 ;  /* 0x000000040b067825 */ /* 0x001fca00078e000e */
[----:B------:R0:W5:Y:S01]  /*1b50*/  LDG.E R11, desc[UR4][R6.64] ;  /* 0x00000004060b7981 */ /* 0x000162000c1e1900 */
[----:B--2---:R-:W-:-:S03]  /*1b60*/  FFMA R10, R16, R10, R24 ;  /* 0x0000000a100a7223 */ /* 0x004fc60000000018 */
[----:B------:R-:W2:Y:S01]  /*1b70*/  LDG.E R24, desc[UR4][R12.64+0x164] ;  /* 0x000164040c187981 */ /* 0x000ea2000c1e1900 */
[----:B---3--:R-:W-:Y:S01]  /*1b80*/  FFMA R17, R17, R19, R10 ;  /* 0x0000001311117223 */ /* 0x008fe2000000000a */
[----:B------:R-:W-:Y:S01]  /*1b90*/  IADD3 R10, PT, PT, R5, UR11, RZ ;  /* 0x0000000b050a7c10 */ /* 0x000fe2000fffe0ff */
[----:B------:R-:W1:Y:S02]  /*1ba0*/  LDCU.128 UR8, c[0x3][0xa0] ;  /* 0x00c01400ff0877ac */ /* 0x000e640008000c00 */
[----:B----4-:R-:W-:Y:S02]  /*1bb0*/  FFMA R18, R20, R18, R17 ;  /* 0x0000001214127223 */ /* 0x010fe40000000011 */
[C---:B------:R-:W-:Y:S01]  /*1bc0*/  IMAD.WIDE.U32 R16, R10.reuse, 0x4, R14 ;  /* 0x000000040a107825 */ /* 0x040fe200078e000e */
[----:B------:R-:W-:-:S05]  /*1bd0*/  IADD3 R19, PT, PT, R10, 0xa9, RZ ;  /* 0x000000a90a137810 */ /* 0x000fca0007ffe0ff */
[----:B0-----:R-:W-:Y:S01]  /*1be0*/  IMAD.WIDE.U32 R6, R19, 0x4, R14 ;  /* 0x0000000413067825 */ /* 0x001fe200078e000e */
[----:B------:R-:W3:Y:S04]  /*1bf0*/  LDG.E R16, desc[UR4][R16.64] ;  /* 0x0000000410107981 */ /* 0x000ee8000c1e1900 */
[----:B------:R-:W3:Y:S01]  /*1c00*/  LDG.E R19, desc[UR4][R12.64+0x154] ;  /* 0x000154040c137981 */ /* 0x000ee2000c1e1900 */
[----:B-----5:R-:W-:Y:S01]  /*1c10*/  FFMA R21, R21, R25, R18 ;  /* 0x0000001915157223 */ /* 0x020fe20000000012 */
[C---:B------:R-:W-:Y:S02]  /*1c20*/  IADD3 R25, PT, PT, R10.reuse, 0x152, RZ ;  /* 0x000001520a197810 */ /* 0x040fe40007ffe0ff */
[----:B------:R0:W4:Y:S04]  /*1c30*/  LDG.E R18, desc[UR4][R6.64] ;  /* 0x0000000406127981 */ /* 0x000128000c1e1900 */
[----:B------:R-:W4:Y:S01]  /*1c40*/  LDG.E R17, desc[UR4][R12.64+0x158] ;  /* 0x000158040c117981 */ /* 0x000f22000c1e1900 */
[----:B0-----:R-:W-:Y:S01]  /*1c50*/  IMAD.WIDE.U32 R6, R25, 0x4, R14 ;  /* 0x0000000419067825 */ /* 0x001fe200078e000e */
[----:B------:R-:W-:-:S04]  /*1c60*/  IADD3 R25, PT, PT, R10, 0x1fb, RZ ;  /* 0x000001fb0a197810 */ /* 0x000fc80007ffe0ff */
[----:B------:R0:W5:Y:S01]  /*1c70*/  LDG.E R20, desc[UR4][R6.64] ;  /* 0x0000000406147981 */ /* 0x000162000c1e1900 */
[----:B------:R-:W-:-:S03]  /*1c80*/  FFMA R23, R22, R23, R21 ;  /* 0x0000001716177223 */ /* 0x000fc60000000015 */
[----:B------:R-:W5:Y:S01]  /*1c90*/  LDG.E R21, desc[UR4][R12.64+0x15c] ;  /* 0x00015c040c157981 */ /* 0x000f62000c1e1900 */
[----:B0-----:R-:W-:Y:S01]  /*1ca0*/  IMAD.WIDE.U32 R6, R25, 0x4, R14 ;  /* 0x0000000419067825 */ /* 0x001fe200078e000e */
[----:B------:R-:W-:-:S04]  /*1cb0*/  IADD3 R25, PT, PT, R10, 0x34d, RZ ;  /* 0x0000034d0a197810 */ /* 0x000fc80007ffe0ff */
[----:B------:R0:W2:Y:S01]  /*1cc0*/  LDG.E R22, desc[UR4][R6.64] ;  /* 0x0000000406167981 */ /* 0x0000a2000c1e1900 */
[----:B------:R-:W-:Y:S01]  /*1cd0*/  FFMA R8, R8, R9, R23 ;  /* 0x0000000908087223 */ /* 0x000fe20000000017 */
[----:B------:R-:W-:Y:S02]  /*1ce0*/  IADD3 R9, PT, PT, R10, 0x2a4, RZ ;  /* 0x000002a40a097810 */ /* 0x000fe40007ffe0ff */
[----:B------:R-:W2:Y:S03]  /*1cf0*/  LDG.E R23, desc[UR4][R12.64+0x160] ;  /* 0x000160040c177981 */ /* 0x000ea6000c1e1900 */
[----:B0-----:R-:W-:-:S04]  /*1d00*/  IMAD.WIDE.U32 R6, R9, 0x4, R14 ;  /* 0x0000000409067825 */ /* 0x001fc800078e000e */
[----:B------:R-:W-:Y:S01]  /*1d10*/  FFMA R26, R27, R26, R8 ;  /* 0x0000001a1b1a7223 */ /* 0x000fe20000000008 */
[----:B------:R-:W-:Y:S01]  /*1d20*/  IMAD.WIDE.U32 R8, R25, 0x4, R14 ;  /* 0x0000000419087825 */ /* 0x000fe200078e000e */
[----:B------:R0:W2:Y:S05]  /*1d30*/  LDG.E R10, desc[UR4][R6.64] ;  /* 0x00000004060a7981 */ /* 0x0000aa000c1e1900 */
[----:B------:R-:W2:Y:S04]  /*1d40*/  LDG.E R9, desc[UR4][R8.64] ;  /* 0x0000000408097981 */ /* 0x000ea8000c1e1900 */
[----:B------:R-:W2:Y:S01]  /*1d50*/  LDG.E R8, desc[UR4][R12.64+0x168] ;  /* 0x000168040c087981 */ /* 0x000ea2000c1e1900 */
[----:B-1----:R-:W-:Y:S01]  /*1d60*/  IADD3 R25, PT, PT, R5, UR8, RZ ;  /* 0x0000000805197c10 */ /* 0x002fe2000fffe0ff */
[----:B------:R-:W-:-:S02]  /*1d70*/  FFMA R27, R11, R28, R26 ;  /* 0x0000001c0b1b7223 */ /* 0x000fc4000000001a */
[----:B------:R-:W2:Y:S02]  /*1d80*/  LDG.E R11, desc[UR4][R12.64+0x16c] ;  /* 0x00016c040c0b7981 */ /* 0x000ea4000c1e1900 */
[----:B0-----:R-:W-:-:S05]  /*1d90*/  IMAD.WIDE.U32 R6, R25, 0x4, R14 ;  /* 0x0000000419067825 */ /* 0x001fca00078e000e */
[----:B------:R0:W2:Y:S01]  /*1da0*/  LDG.E R26, desc[UR4][R6.64] ;  /* 0x00000004061a7981 */ /* 0x0000a2000c1e1900 */
[----:B---3--:R-:W-:Y:S01]  /*1db0*/  FFMA R19, R16, R19, R27 ;  /* 0x0000001310137223 */ /* 0x008fe2000000001b */
[----:B------:R-:W-:-:S03]  /*1dc0*/  IADD3 R27, PT, PT, R25, 0xa9, RZ ;  /* 0x000000a9191b7810 */ /* 0x000fc60007ffe0ff */
[----:B----4-:R-:W-:Y:S02]  /*1dd0*/  FFMA R19, R18, R17, R19 ;  /* 0x0000001112137223 */ /* 0x010fe40000000013 */
[--C-:B------:R-:W-:Y:S01]  /*1de0*/  IMAD.WIDE.U32 R16, R27, 0x4, R14.reuse ;  /* 0x000000041b107825 */ /* 0x100fe200078e000e */
[----:B------:R-:W-:Y:S01]  /*1df0*/  IADD3 R27, PT, PT, R25, 0x152, RZ ;  /* 0x00000152191b7810 */ /* 0x000fe20007ffe0ff */
[----:B------:R-:W3:Y:S04]  /*1e00*/  LDG.E R18, desc[UR4][R12.64+0x174] ;  /* 0x000174040c127981 */ /* 0x000ee8000c1e1900 */
[----:B0-----:R-:W-:Y:S01]  /*1e10*/  IMAD.WIDE.U32 R6, R27, 0x4, R14 ;  /* 0x000000041b067825 */ /* 0x001fe200078e000e */
[----:B------:R-:W4:Y:S01]  /*1e20*/  LDG.E R16, desc[UR4][R16.64] ;  /* 0x0000000410107981 */ /* 0x000f22000c1e1900 */
[----:B------:R-:W-:-:S02]  /*1e30*/  IADD3 R27, PT, PT, R25, 0x1fb, RZ ;  /* 0x000001fb191b7810 */ /* 0x000fc40007ffe0ff */
[----:B-----5:R-:W-:Y:S01]  /*1e40*/  FFMA R21, R20, R21, R19 ;  /* 0x0000001514157223 */ /* 0x020fe20000000013 */
[----:B------:R-:W4:Y:S04]  /*1e50*/  LDG.E R17, desc[UR4][R12.64+0x170] ;  /* 0x000170040c117981 */ /* 0x000f28000c1e1900 */
[----:B------:R0:W3:Y:S02]  /*1e60*/  LDG.E R19, desc[UR4][R6.64] ;  /* 0x0000000406137981 */ /* 0x0000e4000c1e1900 */
[----:B0-----:R-:W-:Y:S01]  /*1e70*/  IMAD.WIDE.U32 R6, R27, 0x4, R14 ;  /* 0x000000041b067825 */ /* 0x001fe200078e000e */
[C---:B------:R-:W-:Y:S02]  /*1e80*/  IADD3 R27, PT, PT, R25.reuse, 0x2a4, RZ ;  /* 0x000002a4191b7810 */ /* 0x040fe40007ffe0ff */
[----:B------:R-:W-:-:S02]  /*1e90*/  IADD3 R25, PT, PT, R25, 0x34d, RZ ;  /* 0x0000034d19197810 */ /* 0x000fc40007ffe0ff */
[----:B------:R0:W5:Y:S01]  /*1ea0*/  LDG.E R20, desc[UR4][R6.64] ;  /* 0x0000000406147981 */ /* 0x000162000c1e1900 */
[----:B--2---:R-:W-:-:S03]  /*1eb0*/  FFMA R23, R22, R23, R21 ;  /* 0x0000001716177223 */ /* 0x004fc60000000015 */
[----:B------:R-:W5:Y:S01]  /*1ec0*/  LDG.E R21, desc[UR4][R12.64+0x178] ;  /* 0x000178040c157981 */ /* 0x000f62000c1e1900 */
[----:B0-----:R-:W-:-:S04]  /*1ed0*/  IMAD.WIDE.U32 R6, R27, 0x4, R14 ;  /* 0x000000041b067825 */ /* 0x001fc800078e000e */
[----:B------:R-:W-:Y:S01]  /*1ee0*/  FFMA R24, R10, R24, R23 ;  /* 0x000000180a187223 */ /* 0x000fe20000000017 */
[----:B------:R-:W-:Y:S01]  /*1ef0*/  IADD3 R10, PT, PT, R5, UR9, RZ ;  /* 0x00000009050a7c10 */ /* 0x000fe2000fffe0ff */
[----:B------:R-:W2:Y:S04]  /*1f00*/  LDG.E R23, desc[UR4][R12.64+0x17c] ;  /* 0x00017c040c177981 */ /* 0x000ea8000c1e1900 */
[----:B------:R0:W2:Y:S01]  /*1f10*/  LDG.E R22, desc[UR4][R6.64] ;  /* 0x0000000406167981 */ /* 0x0000a2000c1e1900 */
[----:B------:R-:W-:Y:S01]  /*1f20*/  FFMA R27, R9, R8, R24 ;  /* 0x00000008091b7223 */ /* 0x000fe20000000018 */
[--C-:B0-----:R-:W-:Y:S02]  /*1f30*/  IMAD.WIDE.U32 R6, R25, 0x4, R14.reuse ;  /* 0x0000000419067825 */ /* 0x101fe400078e000e */
[----:B------:R-:W2:Y:S02]  /*1f40*/  LDG.E R25, desc[UR4][R12.64+0x180] ;  /* 0x000180040c197981 */ /* 0x000ea4000c1e1900 */
[----:B------:R-:W-:-:S02]  /*1f50*/  IMAD.WIDE.U32 R8, R10, 0x4, R14 ;  /* 0x000000040a087825 */ /* 0x000fc400078e000e */
[----:B------:R0:W2:Y:S04]  /*1f60*/  LDG.E R24, desc[UR4][R6.64] ;  /* 0x0000000406187981 */ /* 0x0000a8000c1e1900 */
[----:B------:R-:W2:Y:S01]  /*1f70*/  LDG.E R9, desc[UR4][R8.64] ;  /* 0x0000000408097981 */ /* 0x000ea2000c1e1900 */
[----:B------:R-:W-:-:S03]  /*1f80*/  IADD3 R29, PT, PT, R10, 0xa9, RZ ;  /* 0x000000a90a1d7810 */ /* 0x000fc60007ffe0ff */
[----:B------:R-:W2:Y:S02]  /*1f90*/  LDG.E R8, desc[UR4][R12.64+0x184] ;  /* 0x000184040c087981 */ /* 0x000ea4000c1e1900 */
[----:B0-----:R-:W-:-:S04]  /*1fa0*/  IMAD.WIDE.U32 R6, R29, 0x4, R14 ;  /* 0x000000041d067825 */ /* 0x001fc800078e000e */
[----:B------:R-:W-:Y:S02]  /*1fb0*/  FFMA R27, R26, R11, R27 ;  /* 0x0000000b1a1b7223 */ /* 0x000fe4000000001b */
[----:B------:R-:W2:Y:S04]  /*1fc0*/  LDG.E R26, desc[UR4][R12.64+0x188] ;  /* 0x000188040c1a7981 */ /* 0x000ea8000c1e1900 */
[----:B------:R0:W2:Y:S01]  /*1fd0*/  LDG.E R11, desc[UR4][R6.64] ;  /* 0x00000004060b7981 */ /* 0x0000a2000c1e1900 */
[----:B----4-:R-:W-:Y:S01]  /*1fe0*/  FFMA R16, R16, R17, R27 ;  /* 0x0000001110107223 */ /* 0x010fe2000000001b */
[----:B------:R-:W-:-:S03]  /*1ff0*/  IADD3 R17, PT, PT, R10, 0x152, RZ ;  /* 0x000001520a117810 */ /* 0x000fc60007ffe0ff */
[----:B---3--:R-:W-:Y:S02]  /*2000*/  FFMA R19, R19, R18, R16 ;  /* 0x0000001213137223 */ /* 0x008fe40000000010 */
[--C-:B------:R-:W-:Y:S01]  /*2010*/  IMAD.WIDE.U32 R16, R17, 0x4, R14.reuse ;  /* 0x0000000411107825 */ /* 0x100fe200078e000e */
[C---:B------:R-:W-:Y:S01]  /*2020*/  IADD3 R27, PT, PT, R10.reuse, 0x1fb, RZ ;  /* 0x000001fb0a1b7810 */ /* 0x040fe20007ffe0ff */
[----:B------:R-:W3:Y:S04]  /*2030*/  LDG.E R18, desc[UR4][R12.64+0x190] ;  /* 0x000190040c127981 */ /* 0x000ee8000c1e1900 */
[----:B------:R-:W4:Y:S01]  /*2040*/  LDG.E R16, desc[UR4][R16.64] ;  /* 0x0000000410107981 */ /* 0x000f22000c1e1900 */
[----:B0-----:R-:W-:Y:S01]  /*2050*/  IMAD.WIDE.U32 R6, R27, 0x4, R14 ;  /* 0x000000041b067825 */ /* 0x001fe200078e000e */
[----:B------:R-:W-:-:S02]  /*2060*/  IADD3 R27, PT, PT, R10, 0x2a4, RZ ;  /* 0x000002a40a1b7810 */ /* 0x000fc40007ffe0ff */
[----:B------:R-:W4:Y:S01]  /*2070*/  LDG.E R17, desc[UR4][R12.64+0x18c] ;  /* 0x00018c040c117981 */ /* 0x000f22000c1e1900 */
[----:B-----5:R-:W-:-:S03]  /*2080*/  FFMA R21, R20, R21, R19 ;  /* 0x0000001514157223 */ /* 0x020fc60000000013 */
[----:B------:R0:W3:Y:S01]  /*2090*/  LDG.E R19, desc[UR4][R6.64] ;  /* 0x0000000406137981 */ /* 0x0000e2000c1e1900 */
[----:B--2---:R-:W-:Y:S01]  /*20a0*/  FFMA R21, R22, R23, R21 ;  /* 0x0000001716157223 */ /* 0x004fe20000000015 */
[----:B0-----:R-:W-:Y:S01]  /*20b0*/  IMAD.WIDE.U32 R6, R27, 0x4, R14 ;  /* 0x000000041b067825 */ /* 0x001fe200078e000e */
[----:B------:R-:W-:Y:S02]  /*20c0*/  IADD3 R23, PT, PT, R10, 0x34d, RZ ;  /* 0x0000034d0a177810 */ /* 0x000fe40007ffe0ff */
[----:B------:R-:W2:Y:S04]  /*20d0*/  LDG.E R10, desc[UR4][R12.64+0x194] ;  /* 0x000194040c0a7981 */ /* 0x000ea8000c1e1900 */
[----:B------:R0:W2:Y:S01]  /*20e0*/  LDG.E R20, desc[UR4][R6.64] ;  /* 0x0000000406147981 */ /* 0x0000a2000c1e1900 */
[----:B------:R-:W-:Y:S01]  /*20f0*/  FFMA R24, R24, R25, R21 ;  /* 0x0000001918187223 */ /* 0x000fe20000000015 */
[----:B------:R-:W-:Y:S01]  /*2100*/  IADD3 R21, PT, PT, R5, UR10, RZ ;  /* 0x0000000a05157c10 */ /* 0x000fe2000fffe0ff */
[----:B0-----:R-:W-:-:S02]  /*2110*/  IMAD.WIDE.U32 R6, R23, 0x4, R14 ;  /* 0x0000000417067825 */ /* 0x001fc400078e000e */
[----:B------:R-:W5:Y:S04]  /*2120*/  LDG.E R23, desc[UR4][R12.64+0x198] ;  /* 0x000198040c177981 */ /* 0x000f68000c1e1900 */
[----:B------:R0:W5:Y:S01]  /*2130*/  LDG.E R22, desc[UR4][R6.64] ;  /* 0x0000000406167981 */ /* 0x000162000c1e1900 */
[----:B------:R-:W-:Y:S01]  /*2140*/  FFMA R24, R9, R8, R24 ;  /* 0x0000000809187223 */ /* 0x000fe20000000018 */
[C---:B------:R-:W-:Y:S01]  /*2150*/  IMAD.WIDE.U32 R8, R21.reuse, 0x4, R14 ;  /* 0x0000000415087825 */ /* 0x040fe200078e000e */
[----:B------:R-:W-:-:S05]  /*2160*/  IADD3 R25, PT, PT, R21, 0xa9, RZ ;  /* 0x000000a915197810 */ /* 0x000fca0007ffe0ff */
[----:B------:R-:W5:Y:S01]  /*2170*/  LDG.E R9, desc[UR4][R8.64] ;  /* 0x0000000408097981 */ /* 0x000f62000c1e1900 */
[----:B0-----:R-:W-:Y:S01]  /*2180*/  IMAD.WIDE.U32 R6, R25, 0x4, R14 ;  /* 0x0000000419067825 */ /* 0x001fe200078e000e */
[----:B------:R-:W-:-:S03]  /*2190*/  IADD3 R29, PT, PT, R21, 0x152, RZ ;  /* 0x00000152151d7810 */ /* 0x000fc60007ffe0ff */
[----:B------:R-:W-:Y:S02]  /*21a0*/  FFMA R27, R11, R26, R24 ;  /* 0x0000001a0b1b7223 */ /* 0x000fe40000000018 */
[----:B------:R-:W5:Y:S04]  /*21b0*/  LDG.E R11, desc[UR4][R12.64+0x1a0] ;  /* 0x0001a0040c0b7981 */ /* 0x000f68000c1e1900 */
[----:B------:R0:W5:Y:S04]  /*21c0*/  LDG.E R25, desc[UR4][R6.64] ;  /* 0x0000000406197981 */ /* 0x000168000c1e1900 */
[----:B------:R-:W5:Y:S04]  /*21d0*/  LDG.E R8, desc[UR4][R12.64+0x19c] ;  /* 0x00019c040c087981 */ /* 0x000f68000c1e1900 */
[----:B------:R-:W5:Y:S01]  /*21e0*/  LDG.E R26, desc[UR4][R12.64+0x1a4] ;  /* 0x0001a4040c1a7981 */ /* 0x000f62000c1e1900 */
[----:B0-----:R-:W-:-:S05]  /*21f0*/  IMAD.WIDE.U32 R6, R29, 0x4, R14 ;  /* 0x000000041d067825 */ /* 0x001fca00078e000e */
[----:B------:R0:W5:Y:S01]  /*2200*/  LDG.E R24, desc[UR4][R6.64] ;  /* 0x0000000406187981 */ /* 0x000162000c1e1900 */
[----:B------:R-:W-:-:S05]  /*2210*/  IADD3 R29, PT, PT, R21, 0x2a4, RZ ;  /* 0x000002a4151d7810 */ /* 0x000fca0007ffe0ff */
[----:B0-----:R-:W-:-:S04]  /*2220*/  IMAD.WIDE.U32 R6, R29, 0x4, R14 ;  /* 0x000000041d067825 */ /* 0x001fc800078e000e */
[----:B----4-:R-:W-:Y:S01]  /*2230*/  FFMA R16, R16, R17, R27 ;  /* 0x0000001110107223 */ /* 0x010fe2000000001b */
[----:B------:R-:W-:-:S03]  /*2240*/  IADD3 R17, PT, PT, R21, 0x1fb, RZ ;  /* 0x000001fb15117810 */ /* 0x000fc60007ffe0ff */
[----:B---3--:R-:W-:Y:S02]  /*2250*/  FFMA R19, R19, R18, R16 ;  /* 0x0000001213137223 */ /* 0x008fe40000000010 */
[----:B------:R-:W-:Y:S01]  /*2260*/  IMAD.WIDE.U32 R16, R17, 0x4, R14 ;  /* 0x0000000411107825 */ /* 0x000fe200078e000e */
[----:B------:R-:W-:Y:S01]  /*2270*/  IADD3 R21, PT, PT, R21, 0x34d, RZ ;  /* 0x0000034d15157810 */ /* 0x000fe20007ffe0ff */
[----:B------:R-:W3:Y:S04]  /*2280*/  LDG.E R18, desc[UR4][R12.64+0x1ac] ;  /* 0x0001ac040c127981 */ /* 0x000ee8000c1e1900 */
[----:B------:R0:W4:Y:S01]  /*2290*/  LDG.E R16, desc[UR4][R16.64] ;  /* 0x0000000410107981 */ /* 0x000122000c1e1900 */
[----:B--2---:R-:W-:-:S03]  /*22a0*/  FFMA R27, R20, R10, R19 ;  /* 0x0000000a141b7223 */ /* 0x004fc60000000013 */
[----:B------:R-:W4:Y:S01]  /*22b0*/  LDG.E R10, desc[UR4][R12.64+0x1a8] ;  /* 0x0001a8040c0a7981 */ /* 0x000f22000c1e1900 */
[----:B0-----:R-:W-:Y:S01]  /*22c0*/  IADD3 R17, PT, PT, R5, UR11, RZ ;  /* 0x0000000b05117c10 */ /* 0x001fe2000fffe0ff */
[----:B------:R-:W0:Y:S02]  /*22d0*/  LDCU.128 UR8, c[0x3][0xb0] ;  /* 0x00c01600ff0877ac */ /* 0x000e240008000c00 */
[----:B------:R1:W3:Y:S02]  /*22e0*/  LDG.E R19, desc[UR4][R6.64] ;  /* 0x0000000406137981 */ /* 0x0002e4000c1e1900 */
[----:B-1----:R-:W-:-:S04]  /*22f0*/  IMAD.WIDE.U32 R6, R21, 0x4, R14 ;  /* 0x0000000415067825 */ /* 0x002fc800078e000e */
[----:B-----5:R-:W-:Y:S01]  /*2300*/  FFMA R22, R22, R23, R27 ;  /* 0x0000001716167223 */ /* 0x020fe2000000001b */
[C---:B------:R-:W-:Y:S01]  /*2310*/  IADD3 R23, PT, PT, R17.reuse, 0xa9, RZ ;  /* 0x000000a911177810 */ /* 0x040fe20007ffe0ff */
[----:B------:R1:W2:Y:S02]  /*2320*/  LDG.E R20, desc[UR4][R6.64] ;  /* 0x0000000406147981 */ /* 0x0002a4000c1e1900 */
[----:B-1----:R-:W-:-:S05]  /*2330*/  IMAD.WIDE.U32 R6, R17, 0x4, R14 ;  /* 0x0000000411067825 */ /* 0x002fca00078e000e */
[----:B------:R1:W5:Y:S01]  /*2340*/  LDG.E R21, desc[UR4][R6.64] ;  /* 0x0000000406157981 */ /* 0x000362000c1e1900 */
[----:B------:R-:W-:-:S03]  /*2350*/  FFMA R22, R9, R8, R22 ;  /* 0x0000000809167223 */ /* 0x000fc60000000016 */
[----:B------:R-:W2:Y:S01]  /*2360*/  LDG.E R8, desc[UR4][R12.64+0x1b0] ;  /* 0x0001b0040c087981 */ /* 0x000ea2000c1e1900 */
[----:B-1----:R-:W-:-:S03]  /*2370*/  IMAD.WIDE.U32 R6, R23, 0x4, R14 ;  /* 0x0000000417067825 */ /* 0x002fc600078e000e */
[----:B------:R-:W5:Y:S01]  /*2380*/  LDG.E R9, desc[UR4][R12.64+0x1b4] ;  /* 0x0001b4040c097981 */ /* 0x000f62000c1e1900 */
[----:B------:R-:W-:Y:S01]  /*2390*/  IADD3 R23, PT, PT, R17, 0x152, RZ ;  /* 0x0000015211177810 */ /* 0x000fe20007ffe0ff */
[----:B------:R-:W-:Y:S02]  /*23a0*/  FFMA R25, R25, R11, R22 ;  /* 0x0000000b19197223 */ /* 0x000fe40000000016 */
[----:B------:R1:W5:Y:S01]  /*23b0*/  LDG.E R11, desc[UR4][R6.64] ;  /* 0x00000004060b7981 */ /* 0x000362000c1e1900 */
[----:B------:R-:W-:-:S03]  /*23c0*/  IADD3 R27, PT, PT, R17, 0x1fb, RZ ;  /* 0x000001fb111b7810 */ /* 0x000fc60007ffe0ff */
[----:B------:R-:W5:Y:S01]  /*23d0*/  LDG.E R22, desc[UR4][R12.64+0x1b8] ;  /* 0x0001b8040c167981 */ /* 0x000f62000c1e1900 */
[----:B------:R-:W-:-:S03]  /*23e0*/  FFMA R25, R24, R26, R25 ;  /* 0x0000001a18197223 */ /* 0x000fc60000000019 */
[----:B------:R-:W5:Y:S01]  /*23f0*/  LDG.E R24, desc[UR4][R12.64+0x1bc] ;  /* 0x0001bc040c187981 */ /* 0x000f62000c1e1900 */
[----:B-1----:R-:W-:-:S05]  /*2400*/  IMAD.WIDE.U32 R6, R23, 0x4, R14 ;  /* 0x0000000417067825 */ /* 0x002fca00078e000e */
[----:B------:R1:W5:Y:S02]  /*2410*/  LDG.E R23, desc[UR4][R6.64] ;  /* 0x0000000406177981 */ /* 0x000364000c1e1900 */
[----:B-1----:R-:W-:-:S06]  /*2420*/  IMAD.WIDE.U32 R6, R27, 0x4, R14 ;  /* 0x000000041b067825 */ /* 0x002fcc00078e000e */
[----:B------:R-:W5:Y:S04]  /*2430*/  LDG.E R6, desc[UR4][R6.64] ;  /* 0x0000000406067981 */ /* 0x000f68000c1e1900 */
[----:B------:R-:W5:Y:S01]  /*2440*/  LDG.E R7, desc[UR4][R12.64+0x1c0] ;  /* 0x0001c0040c077981 */ /* 0x000f62000c1e1900 */
[----:B------:R-:W-:-:S05]  /*2450*/  IADD3 R27, PT, PT, R17, 0x2a4, RZ ;  /* 0x000002a4111b7810 */ /* 0x000fca0007ffe0ff */
[----:B------:R-:W-:-:S04]  /*2460*/  IMAD.WIDE.U32 R26, R27, 0x4, R14 ;  /* 0x000000041b1a7825 */ /* 0x000fc800078e000e */
[----:B----4-:R-:W-:Y:S01]  /*2470*/  FFMA R10, R16, R10, R25 ;  /* 0x0000000a100a7223 */ /* 0x010fe20000000019 */
[----:B------:R-:W-:-:S03]  /*2480*/  IADD3 R25, PT, PT, R17, 0x34d, RZ ;  /* 0x0000034d11197810 */ /* 0x000fc60007ffe0ff */
[----:B---3--:R-:W-:Y:S02]  /*2490*/  FFMA R17, R19, R18, R10 ;  /* 0x0000001213117223 */ /* 0x008fe4000000000a */
[--C-:B------:R-:W-:Y:S01]  /*24a0*/  IMAD.WIDE.U32 R18, R25, 0x4, R14.reuse ;  /* 0x0000000419127825 */ /* 0x100fe200078e000e */
[----:B0-----:R-:W-:Y:S01]  /*24b0*/  IADD3 R16, PT, PT, R5, UR8, RZ ;  /* 0x0000000805107c10 */ /* 0x001fe2000fffe0ff */
[----:B------:R0:W3:Y:S03]  /*24c0*/  LDG.E R10, desc[UR4][R26.64] ;  /* 0x000000041a0a7981 */ /* 0x0000e6000c1e1900 */
[C---:B------:R-:W-:Y:S01]  /*24d0*/  IADD3 R25, PT, PT, R16.reuse, 0xa9, RZ ;  /* 0x000000a910197810 */ /* 0x040fe20007ffe0ff */
[----:B0-----:R-:W-:-:S04]  /*24e0*/  IMAD.WIDE.U32 R26, R16, 0x4, R14 ;  /* 0x00000004101a7825 */ /* 0x001fc800078e000e */
[----:B--2---:R-:W-:Y:S02]  /*24f0*/  FFMA R8, R20, R8, R17 ;  /* 0x0000000814087223 */ /* 0x004fe40000000011 */
[----:B------:R-:W2:Y:S02]  /*2500*/  LDG.E R17, desc[UR4][R18.64] ;  /* 0x0000000412117981 */ /* 0x000ea4000c1e1900 */
[----:B-----5:R-:W-:Y:S02]  /*2510*/  FFMA R28, R21, R9, R8 ;  /* 0x00000009151c7223 */ /* 0x020fe40000000008 */
[----:B------:R-:W2:Y:S04]  /*2520*/  LDG.E R21, desc[UR4][R12.64+0x1c8] ;  /* 0x0001c8040c157981 */ /* 0x000ea8000c1e1900 */
[----:B------:R-:W4:Y:S04]  /*2530*/  LDG.E R20, desc[UR4][R26.64] ;  /* 0x000000041a147981 */ /* 0x000f28000c1e1900 */
[----:B------:R-:W3:Y:S01]  /*2540*/  LDG.E R18, desc[UR4][R12.64+0x1c4] ;  /* 0x0001c4040c127981 */ /* 0x000ee2000c1e1900 */
[----:B------:R-:W-:-:S03]  /*2550*/  IMAD.WIDE.U32 R8, R25, 0x4, R14 ;  /* 0x0000000419087825 */ /* 0x000fc600078e000e */
[----:B------:R-:W4:Y:S01]  /*2560*/  LDG.E R19, desc[UR4][R12.64+0x1cc] ;  /* 0x0001cc040c137981 */ /* 0x000f22000c1e1900 */
[----:B------:R-:W-:Y:S01]  /*2570*/  FFMA R22, R11, R22, R28 ;  /* 0x000000160b167223 */ /* 0x000fe2000000001c */
[----:B------:R-:W-:Y:S02]  /*2580*/  IADD3 R28, PT, PT, R16, 0x152, RZ ;  /* 0x00000152101c7810 */ /* 0x000fe40007ffe0ff */
[----:B------:R0:W5:Y:S01]  /*2590*/  LDG.E R25, desc[UR4][R8.64] ;  /* 0x0000000408197981 */ /* 0x000162000c1e1900 */
[----:B------:R-:W-:-:S03]  /*25a0*/  FFMA R29, R23, R24, R22 ;  /* 0x00000018171d7223 */ /* 0x000fc60000000016 */
[----:B------:R-:W5:Y:S01]  /*25b0*/  LDG.E R11, desc[UR4][R12.64+0x1d0] ;  /* 0x0001d0040c0b7981 */ /* 0x000f62000c1e1900 */
[----:B------:R-:W-:Y:S01]  /*25c0*/  IMAD.WIDE.U32 R22, R28, 0x4, R14 ;  /* 0x000000041c167825 */ /* 0x000fe200078e000e */
[----:B0-----:R-:W-:-:S05]  /*25d0*/  IADD3 R9, PT, PT, R16, 0x1fb, RZ ;  /* 0x000001fb10097810 */ /* 0x001fca0007ffe0ff */
[----:B------:R-:W5:Y:S01]  /*25e0*/  LDG.E R23, desc[UR4][R22.64] ;  /* 0x0000000416177981 */ /* 0x000f62000c1e1900 */
[----:B------:R-:W-:-:S03]  /*25f0*/  IMAD.WIDE.U32 R8, R9, 0x4, R14 ;  /* 0x0000000409087825 */ /* 0x000fc600078e000e */
[----:B------:R-:W5:Y:S04]  /*2600*/  LDG.E R22, desc[UR4][R12.64+0x1d4] ;  /* 0x0001d4040c167981 */ /* 0x000f68000c1e1900 */
[----:B------:R-:W5:Y:S01]  /*2610*/  LDG.E R8, desc[UR4][R8.64] ;  /* 0x0000000408087981 */ /* 0x000f62000c1e1900 */
[----:B------:R-:W-:Y:S01]  /*2620*/  FFMA R24, R6, R7, R29 ;  /* 0x0000000706187223 */ /* 0x000fe2000000001d */
[C---:B------:R-:W-:Y:S02]  /*2630*/  IADD3 R7, PT, PT, R16.reuse, 0x2a4, RZ ;  /* 0x000002a410077810 */ /* 0x040fe40007ffe0ff */
[----:B------:R-:W-:Y:S02]  /*2640*/  IADD3 R27, PT, PT, R16, 0x34d, RZ ;  /* 0x0000034d101b7810 */ /* 0x000fe40007ffe0ff */
[----:B------:R-:W5:Y:S01]  /*2650*/  LDG.E R16, desc[UR4][R12.64+0x1dc] ;  /* 0x0001dc040c107981 */ /* 0x000f62000c1e1900 */
[----:B------:R-:W-:-:S03]  /*2660*/  IMAD.WIDE.U32 R6, R7, 0x4, R14 ;  /* 0x0000000407067825 */ /* 0x000fc600078e000e */
[----:B------:R-:W5:Y:S04]  /*2670*/  LDG.E R9, desc[UR4][R12.64+0x1d8] ;  /* 0x0001d8040c097981 */ /* 0x000f68000c1e1900 */
[----:B------:R0:W5:Y:S02]  /*2680*/  LDG.E R26, desc[UR4][R6.64] ;  /* 0x00000004061a7981 */ /* 0x000164000c1e1900 */
[----:B0-----:R-:W-:-:S06]  /*2690*/  IMAD.WIDE.U32 R6, R27, 0x4, R14 ;  /* 0x000000041b067825 */ /* 0x001fcc00078e000e */
[----:B------:R-:W5:Y:S04]  /*26a0*/  LDG.E R7, desc[UR4][R6.64] ;  /* 0x0000000406077981 */ /* 0x000f68000c1e1900 */
[----:B------:R-:W5:Y:S01]  /*26b0*/  LDG.E R6, desc[UR4][R12.64+0x1e0] ;  /* 0x0001e0040c067981 */ /* 0x000f62000c1e1900 */
[----:B---3--:R-:W-:Y:S01]  /*26c0*/  FFMA R10, R10, R18, R24 ;  /* 0x000000120a0a7223 */ /* 0x008fe20000000018 */
[----:B------:R-:W-:-:S03]  /*26d0*/  IADD3 R24, PT, PT, R5, UR9, RZ ;  /* 0x0000000905187c10 */ /* 0x000fc6000fffe0ff */
[----:B--2---:R-:W-:-:S04]  /*26e0*/  FFMA R17, R17, R21, R10 ;  /* 0x0000001511117223 */ /* 0x004fc8000000000a */
[----:B----4-:R-:W-:Y:S01]  /*26f0*/  FFMA R20, R20, R19, R17 ;  /* 0x0000001314147223 */ /* 0x010fe20000000011 */
[C---:B------:R-:W-:Y:S02]  /*2700*/  IADD3 R17, PT, PT, R24.reuse, 0xa9, RZ ;  /* 0x000000a918117810 */ /* 0x040fe40007ffe0ff */
[----:B------:R-:W-:Y:S01]  /*2710*/  IADD3 R19, PT, PT, R24, 0x152, RZ ;  /* 0x0000015218137810 */ /* 0x000fe20007ffe0ff */
[----:B-----5:R-:W-:Y:S02]  /*2720*/  FFMA R28, R25, R11, R20 ;  /* 0x0000000b191c7223 */ /* 0x020fe40000000014 */
[----:B------:R-:W-:-:S04]  /*2730*/  IMAD.WIDE.U32 R10, R17, 0x4, R14 ;  /* 0x00000004110a7825 */ /* 0x000fc800078e000e */
[C-C-:B------:R-:W-:Y:S02]  /*2740*/  IMAD.WIDE.U32 R20, R24.reuse, 0x4, R14.reuse ;  /* 0x0000000418147825 */ /* 0x140fe400078e000e */
[----:B------:R-:W2:Y:S02]  /*2750*/  LDG.E R10, desc[UR4][R10.64] ;  /* 0x000000040a0a7981 */ /* 0x000ea4000c1e1900 */
[----:B------:R-:W-:Y:S02]  /*2760*/  IMAD.WIDE.U32 R18, R19, 0x4, R14 ;  /* 0x0000000413127825 */ /* 0x000fe400078e000e */
[----:B------:R0:W3:Y:S01]  /*2770*/  LDG.E R17, desc[UR4][R20.64] ;  /* 0x0000000414117981 */ /* 0x0000e2000c1e1900 */
[----:B------:R-:W-:-:S03]  /*2780*/  IADD3 R27, PT, PT, R24, 0x1fb, RZ ;  /* 0x000001fb181b7810 */ /* 0x000fc60007ffe0ff */
[----:B------:R-:W4:Y:S01]  /*2790*/  LDG.E R18, desc[UR4][R18.64] ;  /* 0x0000000412127981 */ /* 0x000f22000c1e1900 */
[----:B------:R-:W-:-:S03]  /*27a0*/  FFMA R23, R23, R22, R28 ;  /* 0x0000001617177223 */ /* 0x000fc6000000001c */
[----:B------:R-:W3:Y:S01]  /*27b0*/  LDG.E R11, desc[UR4][R12.64+0x1e4] ;  /* 0x0001e4040c0b7981 */ /* 0x000ee2000c1e1900 */
[C---:B------:R-:W-:Y:S01]  /*27c0*/  IADD3 R29, PT, PT, R24.reuse, 0x2a4, RZ ;  /* 0x000002a4181d7810 */ /* 0x040fe20007ffe0ff */
[----:B0-----:R-:W-:Y:S02]  /*27d0*/  IMAD.WIDE.U32 R20, R27, 0x4, R14 ;  /* 0x000000041b147825 */ /* 0x001fe400078e000e */
[----:B------:R-:W2:Y:S01]  /*27e0*/  LDG.E R19, desc[UR4][R12.64+0x1e8] ;  /* 0x0001e8040c137981 */ /* 0x000ea2000c1e1900 */
[----:B------:R-:W-:-:S03]  /*27f0*/  IADD3 R27, PT, PT, R24, 0x34d, RZ ;  /* 0x0000034d181b7810 */ /* 0x000fc60007ffe0ff */
[----:B------:R-:W5:Y:S01]  /*2800*/  LDG.E R21, desc[UR4][R20.64] ;  /* 0x0000000414157981 */ /* 0x000f62000c1e1900 */
[----:B------:R-:W-:-:S03]  /*2810*/  FFMA R25, R8, R9, R23 ;  /* 0x0000000908197223 */ /* 0x000fc60000000017 */
[----:B------:R-:W4:Y:S01]  /*2820*/  LDG.E R23, desc[UR4][R12.64+0x1ec] ;  /* 0x0001ec040c177981 */ /* 0x000f22000c1e1900 */
[----:B------:R-:W-:-:S04]  /*2830*/  IMAD.WIDE.U32 R8, R29, 0x4, R14 ;  /* 0x000000041d087825 */ /* 0x000fc800078e000e */
[----:B------:R-:W-:Y:S01]  /*2840*/  FFMA R26, R26, R16, R25 ;  /* 0x000000101a1a7223 */ /* 0x000fe20000000019 */
[----:B------:R-:W5:Y:S01]  /*2850*/  LDG.E R22, desc[UR4][R12.64+0x1f0] ;  /* 0x0001f0040c167981 */ /* 0x000f62000c1e1900 */
[----:B------:R-:W-:-:S03]  /*2860*/  IADD3 R16, PT, PT, R5, UR10, RZ ;  /* 0x0000000a05107c10 */ /* 0x000fc6000fffe0ff */
[----:B------:R0:W5:Y:S04]  /*2870*/  LDG.E R20, desc[UR4][R8.64] ;  /* 0x0000000408147981 */ /* 0x000168000c1e1900 */
[----:B------:R-:W5:Y:S04]  /*2880*/  LDG.E R24, desc[UR4][R12.64+0x1f4] ;  /* 0x0001f4040c187981 */ /* 0x000f68000c1e1900 */
[----:B------:R-:W5:Y:S01]  /*2890*/  LDG.E R25, desc[UR4][R12.64+0x1fc] ;  /* 0x0001fc040c197981 */ /* 0x000f62000c1e1900 */
[----:B0-----:R-:W-:-:S06]  /*28a0*/  IMAD.WIDE.U32 R8, R27, 0x4, R14 ;  /* 0x000000041b087825 */ /* 0x001fcc00078e000e */
[----:B------:R-:W5:Y:S01]  /*28b0*/  LDG.E R9, desc[UR4][R8.64] ;  /* 0x0000000408097981 */ /* 0x000f62000c1e1900 */
[----:B------:R-:W-:Y:S01]  /*28c0*/  FFMA R28, R7, R6, R26 ;  /* 0x00000006071c7223 */ /* 0x000fe2000000001a */
[C---:B------:R-:W-:Y:S02]  /*28d0*/  IMAD.WIDE.U32 R6, R16.reuse, 0x4, R14 ;  /* 0x0000000410067825 */ /* 0x040fe400078e000e */
[----:B------:R-:W5:Y:S04]  /*28e0*/  LDG.E R8, desc[UR4][R12.64+0x1f8] ;  /* 0x0001f8040c087981 */ /* 0x000f68000c1e1900 */
[----:B------:R0:W5:Y:S01]  /*28f0*/  LDG.E R26, desc[UR4][R6.64] ;  /* 0x00000004061a7981 */ /* 0x000162000c1e1900 */
[----:B---3--:R-:W-:Y:S01]  /*2900*/  FFMA R11, R17, R11, R28 ;  /* 0x0000000b110b7223 */ /* 0x008fe2000000001c */
[----:B------:R-:W-:-:S03]  /*2910*/  IADD3 R17, PT, PT, R16, 0xa9, RZ ;  /* 0x000000a910117810 */ /* 0x000fc60007ffe0ff */
[----:B--2---:R-:W-:Y:S01]  /*2920*/  FFMA R11, R10, R19, R11 ;  /* 0x000000130a0b7223 */ /* 0x004fe2000000000b */
[C---:B------:R-:W-:Y:S01]  /*2930*/  IADD3 R19, PT, PT, R16.reuse, 0x152, RZ ;  /* 0x0000015210137810 */ /* 0x040fe20007ffe0ff */
[----:B0-----:R-:W-:Y:S01]  /*2940*/  IMAD.WIDE.U32 R6, R17, 0x4, R14 ;  /* 0x0000000411067825 */ /* 0x001fe200078e000e */
[----:B------:R-:W-:Y:S01]  /*2950*/  IADD3 R17, PT, PT, R16, 0x1fb, RZ ;  /* 0x000001fb10117810 */ /* 0x000fe20007ffe0ff */
[----:B------:R-:W2:Y:S02]  /*2960*/  LDG.E R10, desc[UR4][R12.64+0x200] ;  /* 0x000200040c0a7981 */ /* 0x000ea4000c1e1900 */
[----:B----4-:R-:W-:Y:S01]  /*2970*/  FFMA R28, R18, R23, R11 ;  /* 0x00000017121c7223 */ /* 0x010fe2000000000b */
[----:B------:R-:W-:Y:S01]  /*2980*/  IMAD.WIDE.U32 R18, R19, 0x4, R14 ;  /* 0x0000000413127825 */ /* 0x000fe200078e000e */
[----:B------:R0:W2:Y:S01]  /*2990*/  LDG.E R11, desc[UR4][R6.64] ;  /* 0x00000004060b7981 */ /* 0x0000a2000c1e1900 */
[----:B------:R-:W-:Y:S02]  /*29a0*/  IADD3 R23, PT, PT, R16, 0x2a4, RZ ;  /* 0x000002a410177810 */ /* 0x000fe40007ffe0ff */
[----:B-----5:R-:W-:-:S02]  /*29b0*/  FFMA R21, R21, R22, R28 ;  /* 0x0000001615157223 */ /* 0x020fc4000000001c */
[----:B------:R-:W3:Y:S01]  /*29c0*/  LDG.E R22, desc[UR4][R12.64+0x20c] ;  /* 0x00020c040c167981 */ /* 0x000ee2000c1e1900 */
[----:B0-----:R-:W-:-:S03]  /*29d0*/  IMAD.WIDE.U32 R6, R17, 0x4, R14 ;  /* 0x0000000411067825 */ /* 0x001fc600078e000e */
[----:B------:R-:W4:Y:S01]  /*29e0*/  LDG.E R17, desc[UR4][R18.64] ;  /* 0x0000000412117981 */ /* 0x000f22000c1e1900 */
[----:B------:R-:W-:-:S03]  /*29f0*/  FFMA R24, R20, R24, R21 ;  /* 0x0000001814187223 */ /* 0x000fc60000000015 */
[----:B------:R-:W5:Y:S04]  /*2a00*/  LDG.E R20, desc[UR4][R12.64+0x208] ;  /* 0x000208040c147981 */ /* 0x000f68000c1e1900 */
[----:B------:R-:W4:Y:S04]  /*2a10*/  LDG.E R18, desc[UR4][R12.64+0x204] ;  /* 0x000204040c127981 */ /* 0x000f28000c1e1900 */
[----:B------:R0:W5:Y:S01]  /*2a20*/  LDG.E R19, desc[UR4][R6.64] ;  /* 0x0000000406137981 */ /* 0x000162000c1e1900 */
[----:B------:R-:W-:Y:S01]  /*2a30*/  IADD3 R21, PT, PT, R5, UR11, RZ ;  /* 0x0000000b05157c10 */ /* 0x000fe2000fffe0ff */
[----:B------:R-:W-:Y:S01]  /*2a40*/  FFMA R9, R9, R8, R24 ;  /* 0x0000000809097223 */ /* 0x000fe20000000018 */
[----:B0-----:R-:W-:Y:S01]  /*2a50*/  IMAD.WIDE.U32 R6, R23, 0x4, R14 ;  /* 0x0000000417067825 */ /* 0x001fe200078e000e */
[----:B------:R-:W-:-:S03]  /*2a60*/  IADD3 R23, PT, PT, R16, 0x34d, RZ ;  /* 0x0000034d10177810 */ /* 0x000fc60007ffe0ff */
[----:B------:R-:W-:Y:S01]  /*2a70*/  FFMA R25, R26, R25, R9 ;  /* 0x000000191a197223 */ /* 0x000fe20000000009 */
[----:B------:R0:W3:Y:S01]  /*2a80*/  LDG.E R16, desc[UR4][R6.64] ;  /* 0x0000000406107981 */ /* 0x0000e2000c1e1900 */
[C---:B------:R-:W-:Y:S01]  /*2a90*/  IMAD.WIDE.U32 R8, R21.reuse, 0x4, R14 ;  /* 0x0000000415087825 */ /* 0x040fe200078e000e */
[----:B------:R-:W-:-:S05]  /*2aa0*/  IADD3 R27, PT, PT, R21, 0xa9, RZ ;  /* 0x000000a9151b7810 */ /* 0x000fca0007ffe0ff */
[----:B------:R-:W3:Y:S01]  /*2ab0*/  LDG.E R9, desc[UR4][R8.64] ;  /* 0x0000000408097981 */ /* 0x000ee2000c1e1900 */
[----:B0-----:R-:W-:-:S03]  /*2ac0*/  IMAD.WIDE.U32 R6, R23, 0x4, R14 ;  /* 0x0000000417067825 */ /* 0x001fc600078e000e */
[----:B------:R-:W3:Y:S04]  /*2ad0*/  LDG.E R23, desc[UR4][R12.64+0x210] ;  /* 0x000210040c177981 */ /* 0x000ee8000c1e1900 */
[----:B------:R0:W3:Y:S04]  /*2ae0*/  LDG.E R24, desc[UR4][R6.64] ;  /* 0x0000000406187981 */ /* 0x0000e8000c1e1900 */
[----:B------:R-:W3:Y:S01]  /*2af0*/  LDG.E R8, desc[UR4][R12.64+0x214] ;  /* 0x000214040c087981 */ /* 0x000ee2000c1e1900 */
[----:B0-----:R-:W-:-:S03]  /*2b00*/  IMAD.WIDE.U32 R6, R27, 0x4, R14 ;  /* 0x000000041b067825 */ /* 0x001fc600078e000e */
[----:B------:R-:W3:Y:S04]  /*2b10*/  LDG.E R27, desc[UR4][R12.64+0x218] ;  /* 0x000218040c1b7981 */ /* 0x000ee8000c1e1900 */
[----:B------:R0:W3:Y:S01]  /*2b20*/  LDG.E R26, desc[UR4][R6.64] ;  /* 0x00000004061a7981 */ /* 0x0000e2000c1e1900 */
[----:B------:R-:W-:Y:S01]  /*2b30*/  IADD3 R29, PT, PT, R21, 0x2a4, RZ ;  /* 0x000002a4151d7810 */ /* 0x000fe20007ffe0ff */
[----:B--2---:R-:W-:Y:S01]  /*2b40*/  FFMA R10, R11, R10, R25 ;  /* 0x0000000a0b0a7223 */ /* 0x004fe20000000019 */
[----:B------:R-:W-:-:S05]  /*2b50*/  IADD3 R11, PT, PT, R21, 0x152, RZ ;  /* 0x00000152150b7810 */ /* 0x000fca0007ffe0ff */
[----:B0-----:R-:W-:-:S04]  /*2b60*/  IMAD.WIDE.U32 R6, R11, 0x4, R14 ;  /* 0x000000040b067825 */ /* 0x001fc800078e000e */
[----:B----4-:R-:W-:Y:S01]  /*2b70*/  FFMA R10, R17, R18, R10 ;  /* 0x00000012110a7223 */ /* 0x010fe2000000000a */
[----:B------:R-:W-:-:S03]  /*2b80*/  IADD3 R17, PT, PT, R21, 0x1fb, RZ ;  /* 0x000001fb15117810 */ /* 0x000fc60007ffe0ff */
[----:B-----5:R-:W-:Y:S01]  /*2b90*/  FFMA R25, R19, R20, R10 ;  /* 0x0000001413197223 */ /* 0x020fe2000000000a */
[----:B------:R-:W-:Y:S01]  /*2ba0*/  IADD3 R21, PT, PT, R21, 0x34d, RZ ;  /* 0x0000034d15157810 */ /* 0x000fe20007ffe0ff */
[--C-:B------:R-:W-:Y:S01]  /*2bb0*/  IMAD.WIDE.U32 R10, R17, 0x4, R14.reuse ;  /* 0x00000004110a7825 */ /* 0x100fe200078e000e */
[----:B------:R-:W2:Y:S04]  /*2bc0*/  LDG.E R19, desc[UR4][R12.64+0x21c] ;  /* 0x00021c040c137981 */ /* 0x000ea8000c1e1900 */
[----:B------:R0:W2:Y:S04]  /*2bd0*/  LDG.E R17, desc[UR4][R6.64] ;  /* 0x0000000406117981 */ /* 0x0000a8000c1e1900 */
[----:B------:R1:W4:Y:S04]  /*2be0*/  LDG.E R18, desc[UR4][R10.64] ;  /* 0x000000040a127981 */ /* 0x000328000c1e1900 */
[----:B------:R-:W5:Y:S01]  /*2bf0*/  LDG.E R20, desc[UR4][R12.64+0x234] ;  /* 0x000234040c147981 */ /* 0x000f62000c1e1900 */
[----:B0-----:R-:W-:-:S04]  /*2c00*/  IMAD.WIDE.U32 R6, R29, 0x4, R14 ;  /* 0x000000041d067825 */ /* 0x001fc800078e000e */
[----:B---3--:R-:W-:Y:S02]  /*2c10*/  FFMA R25, R16, R22, R25 ;  /* 0x0000001610197223 */ /* 0x008fe40000000019 */
[----:B------:R-:W4:Y:S01]  /*2c20*/  LDG.E R16, desc[UR4][R12.64+0x220] ;  /* 0x000220040c107981 */ /* 0x000f22000c1e1900 */
[----:B-1----:R-:W-:-:S03]  /*2c30*/  IMAD.WIDE.U32 R10, R21, 0x4, R14 ;  /* 0x00000004150a7825 */ /* 0x002fc600078e000e */
[----:B------:R0:W3:Y:S04]  /*2c40*/  LDG.E R6, desc[UR4][R6.64] ;  /* 0x0000000406067981 */ /* 0x0000e8000c1e1900 */
[----:B------:R-:W5:Y:S01]  /*2c50*/  LDG.E R10, desc[UR4][R10.64] ;  /* 0x000000040a0a7981 */ /* 0x000f62000c1e1900 */
[----:B------:R-:W-:-:S03]  /*2c60*/  FFMA R24, R24, R23, R25 ;  /* 0x0000001718187223 */ /* 0x000fc60000000019 */
[----:B------:R-:W5:Y:S01]  /*2c70*/  LDG.E R21, desc[UR4][R12.64+0x228] ;  /* 0x000228040c157981 */ /* 0x000f62000c1e1900 */
[----:B0-----:R-:W-:Y:S01]  /*2c80*/  IADD3 R7, PT, PT, R5, UR6, RZ ;  /* 0x0000000605077c10 */ /* 0x001fe2000fffe0ff */
[----:B------:R-:W-:Y:S02]  /*2c90*/  FFMA R25, R9, R8, R24 ;  /* 0x0000000809197223 */ /* 0x000fe40000000018 */
[----:B------:R-:W5:Y:S01]  /*2ca0*/  LDG.E R24, desc[UR4][R12.64+0x230] ;  /* 0x000230040c187981 */ /* 0x000f62000c1e1900 */
[----:B------:R-:W-:-:S03]  /*2cb0*/  IADD3 R23, PT, PT, R7, 0xa9, RZ ;  /* 0x000000a907177810 */ /* 0x000fc60007ffe0ff */
[----:B------:R-:W3:Y:S01]  /*2cc0*/  LDG.E R11, desc[UR4][R12.64+0x224] ;  /* 0x000224040c0b7981 */ /* 0x000ee2000c1e1900 */
[C---:B------:R-:W-:Y:S01]  /*2cd0*/  IMAD.WIDE.U32 R8, R7.reuse, 0x4, R14 ;  /* 0x0000000407087825 */ /* 0x040fe200078e000e */
[----:B------:R-:W-:-:S03]  /*2ce0*/  IADD3 R29, PT, PT, R7, 0x152, RZ ;  /* 0x00000152071d7810 */ /* 0x000fc60007ffe0ff */
[----:B------:R-:W-:-:S04]  /*2cf0*/  IMAD.WIDE.U32 R22, R23, 0x4, R14 ;  /* 0x0000000417167825 */ /* 0x000fc800078e000e */
[----:B------:R-:W-:Y:S02]  /*2d00*/  FFMA R26, R26, R27, R25 ;  /* 0x0000001b1a1a7223 */ /* 0x000fe40000000019 */
[----:B------:R0:W5:Y:S04]  /*2d10*/  LDG.E R25, desc[UR4][R8.64] ;  /* 0x0000000408197981 */ /* 0x000168000c1e1900 */
[----:B------:R-:W5:Y:S04]  /*2d20*/  LDG.E R27, desc[UR4][R12.64+0x22c] ;  /* 0x00022c040c1b7981 */ /* 0x000f68000c1e1900 */
[----:B------:R-:W5:Y:S01]  /*2d30*/  LDG.E R22, desc[UR4][R22.64] ;  /* 0x0000000416167981 */ /* 0x000f62000c1e1900 */
[----:B0-----:R-:W-:-:S06]  /*2d40*/  IMAD.WIDE.U32 R8, R29, 0x4, R14 ;  /* 0x000000041d087825 */ /* 0x001fcc00078e000e */
[----:B------:R-:W5:Y:S01]  /*2d50*/  LDG.E R8, desc[UR4][R8.64] ;  /* 0x0000000408087981 */ /* 0x000f62000c1e1900 */
[----:B--2---:R-:W-:Y:S01]  /*2d60*/  FFMA R17, R17, R19, R26 ;  /* 0x0000001311117223 */ /* 0x004fe2000000001a */
[----:B------:R-:W-:Y:S02]  /*2d70*/  IADD3 R26, PT, PT, R5, UR7, RZ ;  /* 0x00000007051a7c10 */ /* 0x000fe4000fffe0ff */
[----:B------:R-:W-:Y:S01]  /*2d80*/  IADD3 R5, PT, PT, R7, 0x1fb, RZ ;  /* 0x000001fb07057810 */ /* 0x000fe20007ffe0ff */
[----:B----4-:R-:W-:Y:S02]  /*2d90*/  FFMA R19, R18, R16, R17 ;  /* 0x0000001012137223 */ /* 0x010fe40000000011 */
[----:B------:R-:W-:-:S04]  /*2da0*/  IMAD.WIDE.U32 R16, R26, 0x4, R14 ;  /* 0x000000041a107825 */ /* 0x000fc800078e000e */
[----:B---3--:R-:W-:Y:S01]  /*2db0*/  FFMA R29, R6, R11, R19 ;  /* 0x0000000b061d7223 */ /* 0x008fe20000000013 */
[C---:B------:R-:W-:Y:S01]  /*2dc0*/  IADD3 R19, PT, PT, R7.reuse, 0x2a4, RZ ;  /* 0x000002a407137810 */ /* 0x040fe20007ffe0ff */
[----:B------:R0:W2:Y:S01]  /*2dd0*/  LDG.E R11, desc[UR4][R16.64] ;  /* 0x00000004100b7981 */ /* 0x0000a2000c1e1900 */
[----:B------:R-:W-:Y:S01]  /*2de0*/  IADD3 R7, PT, PT, R7, 0x34d, RZ ;  /* 0x0000034d07077810 */ /* 0x000fe20007ffe0ff */
[----:B-----5:R-:W-:Y:S01]  /*2df0*/  FFMA R10, R10, R21, R29 ;  /* 0x000000150a0a7223 */ /* 0x020fe2000000001d */
[----:B0-----:R-:W-:Y:S01]  /*2e00*/  IMAD.WIDE.U32 R16, R5, 0x4, R14 ;  /* 0x0000000405107825 */ /* 0x001fe200078e000e */
[----:B------:R-:W-:-:S03]  /*2e10*/  IADD3 R5, PT, PT, R26, 0xa9, RZ ;  /* 0x000000a91a057810 */ /* 0x000fc60007ffe0ff */
[----:B------:R-:W-:Y:S01]  /*2e20*/  FFMA R25, R25, R27, R10 ;  /* 0x0000001b19197223 */ /* 0x000fe2000000000a */
[----:B------:R0:W3:Y:S01]  /*2e30*/  LDG.E R23, desc[UR4][R16.64] ;  /* 0x0000000410177981 */ /* 0x0000e2000c1e1900 */
[--C-:B------:R-:W-:Y:S01]  /*2e40*/  IMAD.WIDE.U32 R18, R19, 0x4, R14.reuse ;  /* 0x0000000413127825 */ /* 0x100fe200078e000e */
[----:B------:R-:W-:Y:S02]  /*2e50*/  IADD3 R27, PT, PT, R26, 0x1fb, RZ ;  /* 0x000001fb1a1b7810 */ /* 0x000fe40007ffe0ff */
[----:B------:R-:W4:Y:S04]  /*2e60*/  LDG.E R10, desc[UR4][R12.64+0x248] ;  /* 0x000248040c0a7981 */ /* 0x000f28000c1e1900 */
[----:B------:R-:W5:Y:S01]  /*2e70*/  LDG.E R21, desc[UR4][R18.64] ;  /* 0x0000000412157981 */ /* 0x000f62000c1e1900 */
[----:B0-----:R-:W-:-:S04]  /*2e80*/  IMAD.WIDE.U32 R16, R7, 0x4, R14 ;  /* 0x0000000407107825 */ /* 0x001fc800078e000e */
[----:B------:R-:W-:-:S04]  /*2e90*/  IMAD.WIDE.U32 R6, R5, 0x4, R14 ;  /* 0x0000000405067825 */ /* 0x000fc800078e000e */
[----:B------:R-:W-:Y:S02]  /*2ea0*/  FFMA R5, R22, R24, R25 ;  /* 0x0000001816057223 */ /* 0x000fe40000000019 */
[----:B------:R-:W3:Y:S04]  /*2eb0*/  LDG.E R24, desc[UR4][R12.64+0x238] ;  /* 0x000238040c187981 */ /* 0x000ee8000c1e1900 */
[----:B------:R-:W5:Y:S01]  /*2ec0*/  LDG.E R22, desc[UR4][R12.64+0x23c] ;  /* 0x00023c040c167981 */ /* 0x000f62000c1e1900 */
[----:B------:R-:W-:Y:S01]  /*2ed0*/  FFMA R5, R8, R20, R5 ;  /* 0x0000001408057223 */ /* 0x000fe20000000005 */
[----:B------:R-:W-:Y:S02]  /*2ee0*/  IADD3 R25, PT, PT, R26, 0x152, RZ ;  /* 0x000001521a197810 */ /* 0x000fe40007ffe0ff */
[----:B------:R0:W2:Y:S04]  /*2ef0*/  LDG.E R19, desc[UR4][R16.64] ;  /* 0x0000000410137981 */ /* 0x0000a8000c1e1900 */
[----:B------:R-:W2:Y:S04]  /*2f00*/  LDG.E R20, desc[UR4][R12.64+0x240] ;  /* 0x000240040c147981 */ /* 0x000ea8000c1e1900 */
[----:B------:R-:W4:Y:S01]  /*2f10*/  LDG.E R18, desc[UR4][R12.64+0x244] ;  /* 0x000244040c127981 */ /* 0x000f22000c1e1900 */
[----:B0-----:R-:W-:-:S03]  /*2f20*/  IMAD.WIDE.U32 R16, R25, 0x4, R14 ;  /* 0x0000000419107825 */ /* 0x001fc600078e000e */
[----:B------:R-:W4:Y:S04]  /*2f30*/  LDG.E R9, desc[UR4][R6.64] ;  /* 0x0000000406097981 */ /* 0x000f28000c1e1900 */
[----:B------:R-:W4:Y:S04]  /*2f40*/  LDG.E R8, desc[UR4][R12.64+0x24c] ;  /* 0x00024c040c087981 */ /* 0x000f28000c1e1900 */
[----:B------:R-:W4:Y:S04]  /*2f50*/  LDG.E R25, desc[UR4][R12.64+0x254] ;  /* 0x000254040c197981 */ /* 0x000f28000c1e1900 */
[----:B------:R-:W4:Y:S04]  /*2f60*/  LDG.E R7, desc[UR4][R12.64+0x250] ;  /* 0x000250040c077981 */ /* 0x000f28000c1e1900 */
[----:B------:R0:W4:Y:S01]  /*2f70*/  LDG.E R6, desc[UR4][R12.64+0x258] ;  /* 0x000258040c067981 */ /* 0x000122000c1e1900 */
[----:B------:R-:W-:-:S03]  /*2f80*/  IADD3 R29, PT, PT, R26, 0x34d, RZ ;  /* 0x0000034d1a1d7810 */ /* 0x000fc60007ffe0ff */
[----:B------:R-:W4:Y:S01]  /*2f90*/  LDG.E R17, desc[UR4][R16.64] ;  /* 0x0000000410117981 */ /* 0x000f22000c1e1900 */
[----:B0-----:R-:W-:Y:S01]  /*2fa0*/  IMAD.WIDE.U32 R12, R27, 0x4, R14 ;  /* 0x000000041b0c7825 */ /* 0x001fe200078e000e */
[----:B------:R-:W-:-:S04]  /*2fb0*/  IADD3 R27, PT, PT, R26, 0x2a4, RZ ;  /* 0x000002a41a1b7810 */ /* 0x000fc80007ffe0ff */
[----:B------:R0:W4:Y:S02]  /*2fc0*/  LDG.E R28, desc[UR4][R12.64] ;  /* 0x000000040c1c7981 */ /* 0x000124000c1e1900 */
[----:B0-----:R-:W-:-:S04]  /*2fd0*/  IMAD.WIDE.U32 R12, R27, 0x4, R14 ;  /* 0x000000041b0c7825 */ /* 0x001fc800078e000e */
[----:B------:R-:W-:Y:S01]  /*2fe0*/  IMAD.WIDE.U32 R14, R29, 0x4, R14 ;  /* 0x000000041d0e7825 */ /* 0x000fe200078e000e */
[----:B------:R0:W4:Y:S05]  /*2ff0*/  LDG.E R26, desc[UR4][R12.64] ;  /* 0x000000040c1a7981 */ /* 0x00012a000c1e1900 */
[----:B------:R-:W4:Y:S01]  /*3000*/  LDG.E R15, desc[UR4][R14.64] ;  /* 0x000000040e0f7981 */ /* 0x000f22000c1e1900 */
[----:B------:R-:W-:Y:S01]  /*3010*/  UMOV UR6, 0x571f7693 ;  /* 0x571f769300067882 */ /* 0x000fe20000000000 */
[----:B------:R-:W-:Y:S01]  /*3020*/  UMOV UR7, 0x3fe55555 ;  /* 0x3fe5555500077882 */ /* 0x000fe20000000000 */
[----:B0-----:R-:W-:Y:S02]  /*3030*/  HFMA2 R13, -RZ, RZ, 1.125, -9232 ;  /* 0x3c80f082ff0d7431 */ /* 0x001fe400000001ff */
[----:B---3--:R-:W-:-:S04]  /*3040*/  FFMA R24, R23, R24, R5 ;  /* 0x0000001817187223 */ /* 0x008fc80000000005 */
[----:B-----5:R-:W-:-:S04]  /*3050*/  FFMA R22, R21, R22, R24 ;  /* 0x0000001615167223 */ /* 0x020fc80000000018 */
[----:B--2---:R-:W-:-:S04]  /*3060*/  FFMA R20, R19, R20, R22 ;  /* 0x0000001413147223 */ /* 0x004fc80000000016 */
[----:B----4-:R-:W-:-:S04]  /*3070*/  FFMA R18, R11, R18, R20 ;  /* 0x000000120b127223 */ /* 0x010fc80000000014 */
        /* <DEDUP_REMOVED lines=10> */
[----:B------:R-:W-:Y:S01]  /*3120*/  SHF.R.U32.HI R9, RZ, 0x1f, R7 ;  /* 0x0000001fff097819 */ /* 0x000fe20000011607 */
[----:B------:R-:W-:-:S03]  /*3130*/  FMUL R10, R6, R6 ;  /* 0x00000006060a7220 */ /* 0x000fc60000400000 */
[----:B------:R-:W-:Y:S01]  /*3140*/  LOP3.LUT R9, R9, 0x1, RZ, 0xc0, !PT ;  /* 0x0000000109097812 */ /* 0x000fe200078ec0ff */
[----:B0-----:R-:W-:-:S06]  /*3150*/  FADD R8, R5, 1 ;  /* 0x3f80000005087421 */ /* 0x001fcc0000000000 */
[----:B------:R-:W0:Y:S01]  /*3160*/  MUFU.RCP R8, R8 ;  /* 0x0000000800087308 */ /* 0x000e220000001000 */
[----:B------:R-:W-:Y:S01]  /*3170*/  ISETP.NE.U32.AND P0, PT, R9, 0x1, PT ;  /* 0x000000010900780c */ /* 0x000fe20003f05070 */
[----:B------:R-:W-:Y:S01]  /*3180*/  FFMA R9, R10, R13, -0.052303962409496307373 ;  /* 0xbd563cae0a097423 */ /* 0x000fe2000000000d */
[----:B------:R-:W-:Y:S02]  /*3190*/  MOV R11, 0x3f800000 ;  /* 0x3f800000000b7802 */ /* 0x000fe40000000f00 */
[----:B------:R-:W-:Y:S01]  /*31a0*/  FSETP.GE.AND P2, PT, |R6|, 0.60000002384185791016, PT ;  /* 0x3f19999a0600780b */ /* 0x000fe20003f46200 */
[----:B------:R-:W-:Y:S01]  /*31b0*/  FFMA R5, R10, R9, 0.1331529766321182251 ;  /* 0x3e0859410a057423 */ /* 0x000fe20000000009 */
[----:B------:R-:W-:-:S03]  /*31c0*/  FSETP.GE.AND P1, PT, |R6|, 9.010913848876953125, PT ;  /* 0x41102cb40600780b */ /* 0x000fc60003f26200 */
[----:B------:R-:W-:Y:S01]  /*31d0*/  FFMA R5, R10, R5, -0.33332768082618713379 ;  /* 0xbeaaa9ed0a057423 */ /* 0x000fe20000000005 */
[----:B------:R-:W-:Y:S01]  /*31e0*/  ISETP.NE.U32.AND.EX P0, PT, RZ, RZ, PT, P0 ;  /* 0x000000ffff00720c */ /* 0x000fe20003f05100 */
[----:B0-----:R-:W-:Y:S02]  /*31f0*/  FFMA R7, R8, -2, R11 ;  /* 0xc000000008077823 */ /* 0x001fe4000000000b */
[----:B------:R-:W-:Y:S01]  /*3200*/  FFMA R5, R10, R5, RZ ;  /* 0x000000050a057223 */ /* 0x000fe200000000ff */
[----:B------:R-:W0:Y:S02]  /*3210*/  LDC.64 R8, c[0x0][0x390] ;  /* 0x0000e400ff087b82 */ /* 0x000e240000000a00 */
[----:B------:R-:W-:-:S04]  /*3220*/  FSEL R7, R7, 1, !P1 ;  /* 0x3f80000007077808 */ /* 0x000fc80004800000 */
[----:B------:R-:W-:Y:S01]  /*3230*/  FSEL R11, -|R7|, |R7|, !P0 ;  /* 0x40000007070b7208 */ /* 0x000fe20004000300 */
[----:B------:R-:W-:-:S04]  /*3240*/  @!P2 FFMA R11, R6, R5, R6 ;  /* 0x00000005060ba223 */ /* 0x000fc80000000006 */
[----:B------:R-:W1:Y:S01]  /*3250*/  F2F.F64.F32 R6, R11 ;  /* 0x0000000b00067310 */ /* 0x000e620000201800 */
[----:B------:R-:W-:Y:S01]  /*3260*/  UMOV UR6, 0x8ef34d6a ;  /* 0x8ef34d6a00067882 */ /* 0x000fe20000000000 */
[----:B------:R-:W-:Y:S01]  /*3270*/  UMOV UR7, 0x3ffb7453 ;  /* 0x3ffb745300077882 */ /* 0x000fe20000000000 */
[----:B------:R-:W-:Y:S01]  /*3280*/  IMAD R5, R2, 0x5, R0 ;  /* 0x0000000502057824 */ /* 0x000fe200078e0200 */
[----:B-1----:R-:W-:-:S03]  /*3290*/  DMUL R6, R6, UR6 ;  /* 0x0000000606067c28 */ /* 0x002fc60008000000 */
[----:B------:R-:W-:-:S07]  /*32a0*/  IMAD R4, R4, 0x19, R5 ;  /* 0x0000001904047824 */ /* 0x000fce00078e0205 */
[----:B------:R-:W1:Y:S01]  /*32b0*/  F2F.F32.F64 R7, R6 ;  /* 0x0000000600077310 */ /* 0x000e620000301000 */
[----:B------:R-:W-:-:S04]  /*32c0*/  IMAD R3, R3, 0x4e2, R4 ;  /* 0x000004e203037824 */ /* 0x000fc800078e0204 */
[----:B0-----:R-:W-:-:S05]  /*32d0*/  IMAD.WIDE.U32 R2, R3, 0x4, R8 ;  /* 0x0000000403027825 */ /* 0x001fca00078e0008 */
[----:B-1----:R-:W-:Y:S01]  /*32e0*/  STG.E desc[UR4][R2.64], R7 ;  /* 0x0000000702007986 */ /* 0x002fe2000c101904 */
[----:B------:R-:W-:Y:S05]  /*32f0*/  EXIT ;  /* 0x000000000000794d */ /* 0x000fea0003800000 */
.L_x_3:
        /* <DEDUP_REMOVED lines=16> */
.L_x_7:


//--------------------- .text._Z17executeFirstLayerPfS_S_ --------------------------
	.section	.text._Z17executeFirstLayerPfS_S_,"ax",@progbits
	.align	128
        .global         _Z17executeFirstLayerPfS_S_
        .type           _Z17executeFirstLayerPfS_S_,@function
        .size           _Z17executeFirstLayerPfS_S_,(.L_x_8 - _Z17executeFirstLayerPfS_S_)
        .other          _Z17executeFirstLayerPfS_S_,@"STO_CUDA_ENTRY STV_DEFAULT"
_Z17executeFirstLayerPfS_S_:
.text._Z17executeFirstLayerPfS_S_:
[----:B------:R-:W-:Y:S01]  /*0000*/  LDC R1, c[0x0][0x37c] ;  /* 0x0000df00ff017b82 */ /* 0x000fe20000000800 */
[----:B------:R-:W0:Y:S07]  /*0010*/  S2R R0, SR_TID.X ;  /* 0x0000000000007919 */ /* 0x000e2e0000002100 */
[----:B------:R-:W1:Y:S01]  /*0020*/  LDC.64 R12, c[0x0][0x388] ;  /* 0x0000e200ff0c7b82 */ /* 0x000e620000000a00 */
[----:B------:R-:W2:Y:S01]  /*0030*/  LDCU.128 UR8, c[0x3][URZ] ;  /* 0x00c00000ff0877ac */ /* 0x000ea20008000c00 */
[----:B------:R-:W0:Y:S01]  /*0040*/  S2R R2, SR_TID.Y ;  /* 0x0000000000027919 */ /* 0x000e220000002200 */
[----:B------:R-:W3:Y:S01]  /*0050*/  LDCU.64 UR4, c[0x0][0x358] ;  /* 0x00006b00ff0477ac */ /* 0x000ee20008000a00 */
[----:B------:R-:W4:Y:S04]  /*0060*/  S2R R3, SR_CTAID.Y ;  /* 0x0000000000037919 */ /* 0x000f280000002600 */
[----:B------:R-:W5:Y:S01]  /*0070*/  LDC.64 R14, c[0x0][0x380] ;  /* 0x0000e000ff0e7b82 */ /* 0x000f620000000a00 */
[----:B------:R-:W5:Y:S01]  /*0080*/  LDCU.128 UR12, c[0x3][0x10] ;  /* 0x00c00200ff0c77ac */ /* 0x000f620008000c00 */
[----:B------:R-:W2:Y:S01]  /*0090*/  S2R R4, SR_CTAID.X ;  /* 0x0000000000047919 */ /* 0x000ea20000002500 */
[----:B------:R-:W5:Y:S01]  /*00a0*/  LDCU UR6, c[0x3][0x60] ;  /* 0x00c00c00ff0677ac */ /* 0x000f620008000800 */
[----:B0-----:R-:W-:-:S05]  /*00b0*/  IMAD R6, R2, 0x1d, R0 ;  /* 0x0000001d02067824 */ /* 0x001fca00078e0200 */
[----:B------:R-:W-:Y:S01]  /*00c0*/  SHF.L.U32 R6, R6, 0x1, RZ ;  /* 0x0000000106067819 */ /* 0x000fe200000006ff */
[----:B--2---:R-:W-:-:S04]  /*00d0*/  IMAD R5, R4, 0x1a, RZ ;  /* 0x0000001a04057824 */ /* 0x004fc800078e02ff */
[----:B----4-:R-:W-:Y:S02]  /*00e0*/  IMAD R7, R3, 0x349, R6 ;  /* 0x0000034903077824 */ /* 0x010fe400078e0206 */
[----:B-1----:R-:W-:-:S03]  /*00f0*/  IMAD.WIDE.U32 R12, R5, 0x4, R12 ;  /* 0x00000004050c7825 */ /* 0x002fc600078e000c */
[C---:B------:R-:W-:Y:S02]  /*0100*/  IADD3 R17, PT, PT, R7.reuse, UR8, RZ ;  /* 0x0000000807117c10 */ /* 0x040fe4000fffe0ff */
[----:B------:R-:W-:Y:S01]  /*0110*/  IADD3 R21, PT, PT, R7, UR9, RZ ;  /* 0x0000000907157c10 */ /* 0x000fe2000fffe0ff */
[----:B---3--:R-:W2:Y:S02]  /*0120*/  LDG.E R24, desc[UR4][R12.64] ;  /* 0x000000040c187981 */ /* 0x008ea4000c1e1900 */
[--C-:B-----5:R-:W-:Y:S01]  /*0130*/  IMAD.WIDE.U32 R16, R17, 0x4, R14.reuse ;  /* 0x0000000411107825 */ /* 0x120fe200078e000e */
[----:B------:R-:W-:Y:S01]  /*0140*/  IADD3 R29, PT, PT, R7, UR10, RZ ;  /* 0x0000000a071d7c10 */ /* 0x000fe2000fffe0ff */
[----:B------:R-:W3:Y:S02]  /*0150*/  LDG.E R23, desc[UR4][R12.64+0x4] ;  /* 0x000004040c177981 */ /* 0x000ee4000c1e1900 */
[--C-:B------:R-:W-:Y:S02]  /*0160*/  IMAD.WIDE.U32 R20, R21, 0x4, R14.reuse ;  /* 0x0000000415147825 */ /* 0x100fe400078e000e */
[----:B------:R0:W3:Y:S01]  /*0170*/  LDG.E R22, desc[UR4][R16.64] ;  /* 0x0000000410167981 */ /* 0x0000e2000c1e1900 */
[----:B------:R-:W-:Y:S01]  /*0180*/  IADD3 R27, PT, PT, R7, UR11, RZ ;  /* 0x0000000b071b7c10 */ /* 0x000fe2000fffe0ff */
[--C-:B------:R-:W-:Y:S01]  /*0190*/  IMAD.WIDE.U32 R28, R29, 0x4, R14.reuse ;  /* 0x000000041d1c7825 */ /* 0x100fe200078e000e */
[C---:B------:R-:W-:Y:S01]  /*01a0*/  IADD3 R5, PT, PT, R7.reuse, UR12, RZ ;  /* 0x0000000c07057c10 */ /* 0x040fe2000fffe0ff */
[----:B------:R-:W4:Y:S01]  /*01b0*/  LDG.E R20, desc[UR4][R20.64] ;  /* 0x0000000414147981 */ /* 0x000f22000c1e1900 */
[----:B------:R-:W-:Y:S01]  /*01c0*/  IADD3 R25, PT, PT, R7, UR14, RZ ;  /* 0x0000000e07197c10 */ /* 0x000fe2000fffe0ff */
[--C-:B------:R-:W-:Y:S01]  /*01d0*/  IMAD.WIDE.U32 R26, R27, 0x4, R14.reuse ;  /* 0x000000041b1a7825 */ /* 0x100fe200078e000e */
[----:B------:R-:W1:Y:S01]  /*01e0*/  LDCU.128 UR8, c[0x3][0x20] ;  /* 0x00c00400ff0877ac */ /* 0x000e620008000c00 */
[----:B------:R-:W5:Y:S04]  /*01f0*/  LDG.E R19, desc[UR4][R28.64] ;  /* 0x000000041c137981 */ /* 0x000f68000c1e1900 */
[----:B------:R-:W5:Y:S04]  /*0200*/  LDG.E R11, desc[UR4][R12.64+0xc] ;  /* 0x00000c040c0b7981 */ /* 0x000f68000c1e1900 */
[----:B------:R-:W4:Y:S01]  /*0210*/  LDG.E R21, desc[UR4][R12.64+0x8] ;  /* 0x000008040c157981 */ /* 0x000f22000c1e1900 */
[----:B0-----:R-:W-:Y:S01]  /*0220*/  IMAD.WIDE.U32 R16, R5, 0x4, R14 ;  /* 0x0000000405107825 */ /* 0x001fe200078e000e */
[----:B------:R-:W-:-:S02]  /*0230*/  IADD3 R5, PT, PT, R7, UR13, RZ ;  /* 0x0000000d07057c10 */ /* 0x000fc4000fffe0ff */
[----:B------:R0:W5:Y:S04]  /*0240*/  LDG.E R9, desc[UR4][R26.64] ;  /* 0x000000041a097981 */ /* 0x000168000c1e1900 */
[----:B------:R-:W5:Y:S04]  /*0250*/  LDG.E R8, desc[UR4][R12.64+0x10] ;  /* 0x000010040c087981 */ /* 0x000f68000c1e1900 */
[----:B------:R1:W5:Y:S01]  /*0260*/  LDG.E R18, desc[UR4][R16.64] ;  /* 0x0000000410127981 */ /* 0x000362000c1e1900 */
[----:B0-----:R-:W-:Y:S01]  /*0270*/  IADD3 R27, PT, PT, R7, UR15, RZ ;  /* 0x0000000f071b7c10 */ /* 0x001fe2000fffe0ff */
[----:B------:R-:W0:Y:S02]  /*0280*/  LDCU.128 UR12, c[0x3][0x30] ;  /* 0x00c00600ff0c77ac */ /* 0x000e240008000c00 */
[----:B------:R-:W5:Y:S04]  /*0290*/  LDG.E R6, desc[UR4][R12.64+0x18] ;  /* 0x000018040c067981 */ /* 0x000f68000c1e1900 */
[----:B------:R-:W5:Y:S01]  /*02a0*/  LDG.E R28, desc[UR4][R12.64+0x40] ;  /* 0x000040040c1c7981 */ /* 0x000f62000c1e1900 */
[----:B-1----:R-:W-:-:S03]  /*02b0*/  IMAD.WIDE.U32 R16, R5, 0x4, R14 ;  /* 0x0000000405107825 */ /* 0x002fc600078e000e */
[----:B------:R-:W5:Y:S04]  /*02c0*/  LDG.E R5, desc[UR4][R12.64+0x14] ;  /* 0x000014040c057981 */ /* 0x000f68000c1e1900 */
[----:B------:R1:W5:Y:S02]  /*02d0*/  LDG.E R10, desc[UR4][R16.64] ;  /* 0x00000004100a7981 */ /* 0x000364000c1e1900 */
[--C-:B-1----:R-:W-:Y:S02]  /*02e0*/  IMAD.WIDE.U32 R16, R25, 0x4, R14.reuse ;  /* 0x0000000419107825 */ /* 0x102fe400078e000e */
[----:B------:R-:W5:Y:S04]  /*02f0*/  LDG.E R25, desc[UR4][R12.64+0x1c] ;  /* 0x00001c040c197981 */ /* 0x000f68000c1e1900 */
[----:B------:R1:W5:Y:S02]  /*0300*/  LDG.E R26, desc[UR4][R16.64] ;  /* 0x00000004101a7981 */ /* 0x000364000c1e1900 */
[----:B-1----:R-:W-:-:S06]  /*0310*/  IMAD.WIDE.U32 R16, R27, 0x4, R14 ;  /* 0x000000041b107825 */ /* 0x002fcc00078e000e */
[----:B------:R-:W5:Y:S04]  /*0320*/  LDG.E R16, desc[UR4][R16.64] ;  /* 0x0000000410107981 */ /* 0x000f68000c1e1900 */
[----:B------:R-:W5:Y:S01]  /*0330*/  LDG.E R17, desc[UR4][R12.64+0x20] ;  /* 0x000020040c117981 */ /* 0x000f62000c1e1900 */
[----:B0-----:R-:W-:Y:S01]  /*0340*/  IADD3 R29, PT, PT, R7, UR12, RZ ;  /* 0x0000000c071d7c10 */ /* 0x001fe2000fffe0ff */
[----:B--2---:R-:W-:-:S04]  /*0350*/  FADD R27, RZ, R24 ;  /* 0x00000018ff1b7221 */ /* 0x004fc80000000000 */
[----:B---3--:R-:W-:-:S04]  /*0360*/  FFMA R23, R22, R23, R27 ;  /* 0x0000001716177223 */ /* 0x008fc8000000001b */
[----:B----4-:R-:W-:Y:S01]  /*0370*/  FFMA R20, R20, R21, R23 ;  /* 0x0000001514147223 */ /* 0x010fe20000000017 */
[C---:B------:R-:W-:Y:S02]  /*0380*/  IADD3 R23, PT, PT, R7.reuse, UR8, RZ ;  /* 0x0000000807177c10 */ /* 0x040fe4000fffe0ff */
[----:B------:R-:W-:Y:S01]  /*0390*/  IADD3 R21, PT, PT, R7, UR9, RZ ;  /* 0x0000000907157c10 */ /* 0x000fe2000fffe0ff */
[----:B-----5:R-:W-:Y:S01]  /*03a0*/  FFMA R20, R19, R11, R20 ;  /* 0x0000000b13147223 */ /* 0x020fe20000000014 */
[----:B------:R-:W-:Y:S01]  /*03b0*/  IADD3 R11, PT, PT, R7, UR10, RZ ;  /* 0x0000000a070b7c10 */ /* 0x000fe2000fffe0ff */
[----:B------:R-:W-:-:S04]  /*03c0*/  IMAD.WIDE.U32 R22, R23, 0x4, R14 ;  /* 0x0000000417167825 */ /* 0x000fc800078e000e */
[----:B------:R-:W-:Y:S01]  /*03d0*/  FFMA R19, R9, R8, R20 ;  /* 0x0000000809137223 */ /* 0x000fe20000000014 */
[--C-:B------:R-:W-:Y:S01]  /*03e0*/  IMAD.WIDE.U32 R20, R21, 0x4, R14.reuse ;  /* 0x0000000415147825 */ /* 0x100fe200078e000e */
[----:B------:R-:W-:Y:S01]  /*03f0*/  IADD3 R27, PT, PT, R7, UR11, RZ ;  /* 0x0000000b071b7c10 */ /* 0x000fe2000fffe0ff */
[----:B------:R-:W2:Y:S01]  /*0400*/  LDG.E R22, desc[UR4][R22.64] ;  /* 0x0000000416167981 */ /* 0x000ea2000c1e1900 */
[----:B------:R-:W0:Y:S01]  /*0410*/  LDCU.128 UR8, c[0x3][0x40] ;  /* 0x00c00800ff0877ac */ /* 0x000e220008000c00 */
[----:B------:R-:W-:Y:S02]  /*0420*/  IMAD.WIDE.U32 R8, R11, 0x4, R14 ;  /* 0x000000040b087825 */ /* 0x000fe400078e000e */
[----:B------:R-:W3:Y:S04]  /*0430*/  LDG.E R11, desc[UR4][R20.64] ;  /* 0x00000004140b7981 */ /* 0x000ee8000c1e1900 */
[----:B------:R-:W4:Y:S04]  /*0440*/  LDG.E R23, desc[UR4][R12.64+0x30] ;  /* 0x000030040c177981 */ /* 0x000f28000c1e1900 */
[----:B------:R-:W2:Y:S01]  /*0450*/  LDG.E R21, desc[UR4][R12.64+0x24] ;  /* 0x000024040c157981 */ /* 0x000ea2000c1e1900 */
[----:B------:R-:W-:-:S03]  /*0460*/  FFMA R19, R18, R5, R19 ;  /* 0x0000000512137223 */ /* 0x000fc60000000013 */
[----:B------:R-:W3:Y:S04]  /*0470*/  LDG.E R5, desc[UR4][R12.64+0x28] ;  /* 0x000028040c057981 */ /* 0x000ee8000c1e1900 */
[----:B------:R1:W5:Y:S02]  /*0480*/  LDG.E R20, desc[UR4][R8.64] ;  /* 0x0000000408147981 */ /* 0x000364000c1e1900 */
[----:B-1----:R-:W-:-:S04]  /*0490*/  IMAD.WIDE.U32 R8, R27, 0x4, R14 ;  /* 0x000000041b087825 */ /* 0x002fc800078e000e */
[----:B------:R-:W-:Y:S02]  /*04a0*/  FFMA R27, R10, R6, R19 ;  /* 0x000000060a1b7223 */ /* 0x000fe40000000013 */
[----:B------:R-:W5:Y:S01]  /*04b0*/  LDG.E R6, desc[UR4][R12.64+0x2c] ;  /* 0x00002c040c067981 */ /* 0x000f62000c1e1900 */
[----:B------:R-:W-:Y:S01]  /*04c0*/  IMAD.WIDE.U32 R18, R29, 0x4, R14 ;  /* 0x000000041d127825 */ /* 0x000fe200078e000e */
[----:B------:R-:W-:-:S03]  /*04d0*/  IADD3 R29, PT, PT, R7, UR13, RZ ;  /* 0x0000000d071d7c10 */ /* 0x000fc6000fffe0ff */
[----:B------:R-:W-:Y:S01]  /*04e0*/  FFMA R25, R26, R25, R27 ;  /* 0x000000191a197223 */ /* 0x000fe2000000001b */
[----:B------:R1:W4:Y:S01]  /*04f0*/  LDG.E R10, desc[UR4][R8.64] ;  /* 0x00000004080a7981 */ /* 0x000322000c1e1900 */
[----:B------:R-:W-:-:S03]  /*0500*/  IADD3 R27, PT, PT, R7, UR14, RZ ;  /* 0x0000000e071b7c10 */ /* 0x000fc6000fffe0ff */
[----:B------:R-:W4:Y:S04]  /*0510*/  LDG.E R18, desc[UR4][R18.64] ;  /* 0x0000000412127981 */ /* 0x000f28000c1e1900 */
[----:B------:R-:W4:Y:S01]  /*0520*/  LDG.E R26, desc[UR4][R12.64+0x38] ;  /* 0x000038040c1a7981 */ /* 0x000f22000c1e1900 */
[----:B-1----:R-:W-:-:S03]  /*0530*/  IMAD.WIDE.U32 R8, R29, 0x4, R14 ;  /* 0x000000041d087825 */ /* 0x002fc600078e000e */
[----:B------:R-:W4:Y:S01]  /*0540*/  LDG.E R19, desc[UR4][R12.64+0x34] ;  /* 0x000034040c137981 */ /* 0x000f22000c1e1900 */
[----:B------:R-:W-:Y:S01]  /*0550*/  FFMA R24, R16, R17, R25 ;  /* 0x0000001110187223 */ /* 0x000fe20000000019 */
[--C-:B------:R-:W-:Y:S02]  /*0560*/  IMAD.WIDE.U32 R16, R27, 0x4, R14.reuse ;  /* 0x000000041b107825 */ /* 0x100fe400078e000e */
[----:B------:R1:W4:Y:S01]  /*0570*/  LDG.E R25, desc[UR4][R8.64] ;  /* 0x0000000408197981 */ /* 0x000322000c1e1900 */
[----:B------:R-:W-:Y:S01]  /*0580*/  IADD3 R27, PT, PT, R7, UR15, RZ ;  /* 0x0000000f071b7c10 */ /* 0x000fe2000fffe0ff */
[----:B------:R-:W4:Y:S02]  /*0590*/  LDCU.128 UR12, c[0x3][0x50] ;  /* 0x00c00a00ff0c77ac */ /* 0x000f240008000c00 */
[----:B------:R-:W4:Y:S02]  /*05a0*/  LDG.E R17, desc[UR4][R16.64] ;  /* 0x0000000410117981 */ /* 0x000f24000c1e1900 */
[----:B-1----:R-:W-:-:S02]  /*05b0*/  IMAD.WIDE.U32 R8, R27, 0x4, R14 ;  /* 0x000000041b087825 */ /* 0x002fc400078e000e */
[----:B------:R-:W4:Y:S04]  /*05c0*/  LDG.E R16, desc[UR4][R12.64+0x3c] ;  /* 0x00003c040c107981 */ /* 0x000f28000c1e1900 */
[----:B------:R1:W4:Y:S01]  /*05d0*/  LDG.E R27, desc[UR4][R8.64] ;  /* 0x00000004081b7981 */ /* 0x000322000c1e1900 */
[C---:B0-----:R-:W-:Y:S01]  /*05e0*/  IADD3 R29, PT, PT, R7.reuse, UR11, RZ ;  /* 0x0000000b071d7c10 */ /* 0x041fe2000fffe0ff */
[----:B--2---:R-:W-:Y:S01]  /*05f0*/  FFMA R22, R22, R21, R24 ;  /* 0x0000001516167223 */ /* 0x004fe20000000018 */
[----:B------:R-:W-:-:S03]  /*0600*/  IADD3 R21, PT, PT, R7, UR8, RZ ;  /* 0x0000000807157c10 */ /* 0x000fc6000fffe0ff */
[----:B---3--:R-:W-:Y:S01]  /*0610*/  FFMA R5, R11, R5, R22 ;  /* 0x000000050b057223 */ /* 0x008fe20000000016 */
[----:B------:R-:W-:Y:S01]  /*0620*/  IADD3 R11, PT, PT, R7, UR9, RZ ;  /* 0x00000009070b7c10 */ /* 0x000fe2000fffe0ff */
[----:B------:R-:W2:Y:S04]  /*0630*/  LDG.E R22, desc[UR4][R12.64+0x48] ;  /* 0x000048040c167981 */ /* 0x000ea8000c1e1900 */
[----:B-1----:R-:W-:Y:S01]  /*0640*/  IMAD.WIDE.U32 R8, R11, 0x4, R14 ;  /* 0x000000040b087825 */ /* 0x002fe200078e000e */
[----:B------:R-:W-:-:S03]  /*0650*/  IADD3 R11, PT, PT, R7, UR10, RZ ;  /* 0x0000000a070b7c10 */ /* 0x000fc6000fffe0ff */
[----:B-----5:R-:W-:Y:S01]  /*0660*/  FFMA R5, R20, R6, R5 ;  /* 0x0000000614057223 */ /* 0x020fe20000000005 */
[----:B------:R-:W-:-:S04]  /*0670*/  IMAD.WIDE.U32 R20, R21, 0x4, R14 ;  /* 0x0000000415147825 */ /* 0x000fc800078e000e */
[----:B----4-:R-:W-:Y:S02]  /*0680*/  FFMA R23, R10, R23, R5 ;  /* 0x000000170a177223 */ /* 0x010fe40000000005 */
[----:B------:R-:W3:Y:S01]  /*0690*/  LDG.E R20, desc[UR4][R20.64] ;  /* 0x0000000414147981 */ /* 0x000ee2000c1e1900 */
[----:B------:R-:W-:-:S03]  /*06a0*/  IMAD.WIDE.U32 R10, R11, 0x4, R14 ;  /* 0x000000040b0a7825 */ /* 0x000fc600078e000e */
[----:B------:R0:W2:Y:S04]  /*06b0*/  LDG.E R5, desc[UR4][R8.64] ;  /* 0x0000000408057981 */ /* 0x0000a8000c1e1900 */
[----:B------:R1:W4:Y:S01]  /*06c0*/  LDG.E R6, desc[UR4][R10.64] ;  /* 0x000000040a067981 */ /* 0x000322000c1e1900 */
[----:B------:R-:W-:-:S03]  /*06d0*/  FFMA R18, R18, R19, R23 ;  /* 0x0000001312127223 */ /* 0x000fc60000000017 */
[----:B------:R-:W4:Y:S04]  /*06e0*/  LDG.E R21, desc[UR4][R12.64+0x4c] ;  /* 0x00004c040c157981 */ /* 0x000f28000c1e1900 */
[----:B------:R-:W3:Y:S01]  /*06f0*/  LDG.E R23, desc[UR4][R12.64+0x44] ;  /* 0x000044040c177981 */ /* 0x000ee2000c1e1900 */
[----:B------:R-:W-:Y:S01]  /*0700*/  FFMA R26, R25, R26, R18 ;  /* 0x0000001a191a7223 */ /* 0x000fe20000000012 */
[----:B------:R-:W-:Y:S01]  /*0710*/  IADD3 R19, PT, PT, R7, UR12, RZ ;  /* 0x0000000c07137c10 */ /* 0x000fe2000fffe0ff */
[--C-:B0-----:R-:W-:Y:S01]  /*0720*/  IMAD.WIDE.U32 R8, R29, 0x4, R14.reuse ;  /* 0x000000041d087825 */ /* 0x101fe200078e000e */
[----:B------:R-:W5:Y:S03]  /*0730*/  LDG.E R25, desc[UR4][R12.64+0x50] ;  /* 0x000050040c197981 */ /* 0x000f66000c1e1900 */
[----:B------:R-:W-:Y:S01]  /*0740*/  IMAD.WIDE.U32 R18, R19, 0x4, R14 ;  /* 0x0000000413127825 */ /* 0x000fe200078e000e */
[----:B------:R-:W5:Y:S04]  /*0750*/  LDG.E R29, desc[UR4][R12.64+0x54] ;  /* 0x000054040c1d7981 */ /* 0x000f68000c1e1900 */
[----:B------:R0:W5:Y:S01]  /*0760*/  LDG.E R8, desc[UR4][R8.64] ;  /* 0x0000000408087981 */ /* 0x000162000c1e1900 */
[----:B------:R-:W-:Y:S01]  /*0770*/  FFMA R16, R17, R16, R26 ;  /* 0x0000001011107223 */ /* 0x000fe2000000001a */
[----:B------:R-:W-:-:S02]  /*0780*/  IADD3 R17, PT, PT, R7, UR13, RZ ;  /* 0x0000000d07117c10 */ /* 0x000fc4000fffe0ff */
[----:B------:R0:W5:Y:S01]  /*0790*/  LDG.E R24, desc[UR4][R18.64] ;  /* 0x0000000412187981 */ /* 0x000162000c1e1900 */
[----:B------:R-:W-:Y:S01]  /*07a0*/  IADD3 R26, PT, PT, R7, UR14, RZ ;  /* 0x0000000e071a7c10 */ /* 0x000fe2000fffe0ff */
[----:B------:R-:W-:Y:S01]  /*07b0*/  FFMA R27, R27, R28, R16 ;  /* 0x0000001c1b1b7223 */ /* 0x000fe20000000010 */
[--C-:B-1----:R-:W-:Y:S01]  /*07c0*/  IMAD.WIDE.U32 R10, R17, 0x4, R14.reuse ;  /* 0x00000004110a7825 */ /* 0x102fe200078e000e */
[C---:B0-----:R-:W-:Y:S01]  /*07d0*/  IADD3 R9, PT, PT, R7.reuse, UR6, RZ ;  /* 0x0000000607097c10 */ /* 0x041fe2000fffe0ff */
[----:B------:R-:W5:Y:S02]  /*07e0*/  LDG.E R28, desc[UR4][R12.64+0x64] ;  /* 0x000064040c1c7981 */ /* 0x000f64000c1e1900 */
[--C-:B------:R-:W-:Y:S01]  /*07f0*/  IMAD.WIDE.U32 R16, R26, 0x4, R14.reuse ;  /* 0x000000041a107825 */ /* 0x100fe200078e000e */
[----:B------:R-:W-:Y:S01]  /*0800*/  IADD3 R26, PT, PT, R7, UR15, RZ ;  /* 0x0000000f071a7c10 */ /* 0x000fe2000fffe0ff */
[----:B------:R0:W5:Y:S04]  /*0810*/  LDG.E R10, desc[UR4][R10.64] ;  /* 0x000000040a0a7981 */ /* 0x000168000c1e1900 */
[----:B------:R-:W5:Y:S01]  /*0820*/  LDG.E R7, desc[UR4][R12.64+0x58] ;  /* 0x000058040c077981 */ /* 0x000f62000c1e1900 */
[----:B------:R-:W-:-:S03]  /*0830*/  IMAD.WIDE.U32 R18, R26, 0x4, R14 ;  /* 0x000000041a127825 */ /* 0x000fc600078e000e */
[----:B------:R-:W5:Y:S01]  /*0840*/  LDG.E R16, desc[UR4][R16.64] ;  /* 0x0000000410107981 */ /* 0x000f62000c1e1900 */
[----:B------:R-:W-:-:S03]  /*0850*/  IMAD.WIDE.U32 R14, R9, 0x4, R14 ;  /* 0x00000004090e7825 */ /* 0x000fc600078e000e */
[----:B------:R-:W5:Y:S04]  /*0860*/  LDG.E R9, desc[UR4][R12.64+0x5c] ;  /* 0x00005c040c097981 */ /* 0x000f68000c1e1900 */
[----:B------:R-:W5:Y:S04]  /*0870*/  LDG.E R18, desc[UR4][R18.64] ;  /* 0x0000000412127981 */ /* 0x000f68000c1e1900 */
[----:B------:R1:W5:Y:S04]  /*0880*/  LDG.E R26, desc[UR4][R12.64+0x60] ;  /* 0x000060040c1a7981 */ /* 0x000368000c1e1900 */
[----:B------:R-:W5:Y:S01]  /*0890*/  LDG.E R14, desc[UR4][R14.64] ;  /* 0x000000040e0e7981 */ /* 0x000f62000c1e1900 */
[----:B------:R-:W-:Y:S01]  /*08a0*/  UMOV UR6, 0x571f7693 ;  /* 0x571f769300067882 */ /* 0x000fe20000000000 */
[----:B------:R-:W-:Y:S01]  /*08b0*/  UMOV UR7, 0x3fe55555 ;  /* 0x3fe5555500077882 */ /* 0x000fe20000000000 */
[----:B0-----:R-:W-:Y:S01]  /*08c0*/  HFMA2 R11, -RZ, RZ, 1.125, -9232 ;  /* 0x3c80f082ff0b7431 */ /* 0x001fe200000001ff */
[----:B-1----:R-:W-:Y:S01]  /*08d0*/  MOV R12, 0x3f800000 ;  /* 0x3f800000000c7802 */ /* 0x002fe20000000f00 */
[----:B---3--:R-:W-:-:S04]  /*08e0*/  FFMA R20, R20, R23, R27 ;  /* 0x0000001714147223 */ /* 0x008fc8000000001b */
[----:B--2---:R-:W-:-:S04]  /*08f0*/  FFMA R5, R5, R22, R20 ;  /* 0x0000001605057223 */ /* 0x004fc80000000014 */
[----:B----4-:R-:W-:-:S04]  /*0900*/  FFMA R5, R6, R21, R5 ;  /* 0x0000001506057223 */ /* 0x010fc80000000005 */
[----:B-----5:R-:W-:-:S04]  /*0910*/  FFMA R5, R8, R25, R5 ;  /* 0x0000001908057223 */ /* 0x020fc80000000005 */
        /* <DEDUP_REMOVED lines=11> */
[----:B0-----:R-:W-:-:S06]  /*09d0*/  FADD R9, R8, 1 ;  /* 0x3f80000008097421 */ /* 0x001fcc0000000000 */
[----:B------:R-:W0:Y:S01]  /*09e0*/  MUFU.RCP R9, R9 ;  /* 0x0000000900097308 */ /* 0x000e220000001000 */
[----:B------:R-:W-:Y:S01]  /*09f0*/  LOP3.LUT R5, R10, 0x1, RZ, 0xc0, !PT ;  /* 0x000000010a057812 */ /* 0x000fe200078ec0ff */
[C---:B------:R-:W-:Y:S01]  /*0a00*/  FMUL R10, R6.reuse, R6 ;  /* 0x00000006060a7220 */ /* 0x040fe20000400000 */
[----:B------:R-:W-:Y:S02]  /*0a10*/  FSETP.GE.AND P1, PT, |R6|, 9.010913848876953125, PT ;  /* 0x41102cb40600780b */ /* 0x000fe40003f26200 */
[----:B------:R-:W-:Y:S01]  /*0a20*/  ISETP.NE.U32.AND P0, PT, R5, 0x1, PT ;  /* 0x000000010500780c */ /* 0x000fe20003f05070 */
[----:B------:R-:W-:Y:S01]  /*0a30*/  FFMA R7, R10, R11, -0.052303962409496307373 ;  /* 0xbd563cae0a077423 */ /* 0x000fe2000000000b */
[----:B------:R-:W-:Y:S01]  /*0a40*/  FSETP.GE.AND P2, PT, |R6|, 0.60000002384185791016, PT ;  /* 0x3f19999a0600780b */ /* 0x000fe20003f46200 */
[----:B0-----:R-:W-:Y:S02]  /*0a50*/  FFMA R5, R9, -2, R12 ;  /* 0xc000000009057823 */ /* 0x001fe4000000000c */
[----:B------:R-:W-:-:S03]  /*0a60*/  FFMA R9, R10, R7, 0.1331529766321182251 ;  /* 0x3e0859410a097423 */ /* 0x000fc60000000007 */
[----:B------:R-:W-:Y:S01]  /*0a70*/  FSEL R7, R5, 1, !P1 ;  /* 0x3f80000005077808 */ /* 0x000fe20004800000 */
[C---:B------:R-:W-:Y:S01]  /*0a80*/  FFMA R5, R10.reuse, R9, -0.33332768082618713379 ;  /* 0xbeaaa9ed0a057423 */ /* 0x040fe20000000009 */
[----:B------:R-:W-:Y:S01]  /*0a90*/  ISETP.NE.U32.AND.EX P0, PT, RZ, RZ, PT, P0 ;  /* 0x000000ffff00720c */ /* 0x000fe20003f05100 */
[----:B------:R-:W0:Y:S02]  /*0aa0*/  LDC.64 R8, c[0x0][0x390] ;  /* 0x0000e400ff087b82 */ /* 0x000e240000000a00 */
[----:B------:R-:W-:Y:S01]  /*0ab0*/  FFMA R5, R10, R5, RZ ;  /* 0x000000050a057223 */ /* 0x000fe200000000ff */
[----:B------:R-:W-:-:S03]  /*0ac0*/  FSEL R11, -|R7|, |R7|, !P0 ;  /* 0x40000007070b7208 */ /* 0x000fc60004000300 */
        /* <DEDUP_REMOVED lines=12> */
.L_x_4:
        /* <DEDUP_REMOVED lines=15> */
.L_x_8:


//--------------------- .nv.shared.reserved.0     --------------------------
	.section	.nv.shared.reserved.0,"aw",@nobits
	.weak		__nv_reservedSMEM_offset_0_alias
	.size		__nv_reservedSMEM_offset_0_alias, 0, 64
	.other		__nv_reservedSMEM_offset_0_alias,@"STO_CUDA_RESERVED_SHARED STV_DEFAULT"
__nv_reservedSMEM_offset_0_alias:
	.zero		0
	.zero		64


//--------------------- .nv.constant0._Z18executeFourthLayerPfS_S_ --------------------------
	.section	.nv.constant0._Z18executeFourthLayerPfS_S_,"a",@progbits
	.sectionflags	@""
	.align	4
.nv.constant0._Z18executeFourthLayerPfS_S_:
	.zero		920


//--------------------- .nv.constant0._Z17executeThirdLayerPfS_S_ --------------------------
	.section	.nv.constant0._Z17executeThirdLayerPfS_S_,"a",@progbits
	.sectionflags	@""
	.align	4
.nv.constant0._Z17executeThirdLayerPfS_S_:
	.zero		920


//--------------------- .nv.constant0._Z18executeSecondLayerPfS_S_ --------------------------
	.section	.nv.constant0._Z18executeSecondLayerPfS_S_,"a",@progbits
	.sectionflags	@""
	.align	4
.nv.constant0._Z18executeSecondLayerPfS_S_:
	.zero		920


//--------------------- .nv.constant0._Z17executeFirstLayerPfS_S_ --------------------------
	.section	.nv.constant0._Z17executeFirstLayerPfS_S_,"a",@progbits
	.sectionflags	@""
	.align	4
.nv.constant0._Z17executeFirstLayerPfS_S_:
	.zero		920


//--------------------- SYMBOLS --------------------------

	.type		.nv.reservedSmem.offset0,@object
	.size		.nv.reservedSmem.offset0,0x4
